	.target	sm_100a

	.elftype	@"ET_EXEC"


//--------------------- .note.nv.tkinfo           --------------------------
	.section	.note.nv.tkinfo,"",@"SHT_NOTE"
	.sectionflags	@"SHF_NOTE_NV_TKINFO"
	.tkinfo
        /*0018*/ 	.word	0x00000002
        /*0030*/ 	.string	""
        /*0030*/ 	.string	"ptxas"
        /*0030*/ 	.string	"Cuda compilation tools, release 13.0, V13.0.88"
        /*0030*/ 	.string	"Build cuda_13.0.r13.0/compiler.36424714_0"
        /*0030*/ 	.string	"-arch sm_100a -m 64 "



//--------------------- .note.nv.cuinfo           --------------------------
	.section	.note.nv.cuinfo,"",@"SHT_NOTE"
	.sectionflags	@"SHF_NOTE_NV_CUINFO"
        /*0018*/ 	.short	0x0002
        /*001a*/ 	.short	0x0064
        /*001c*/ 	.short	0x0082
	.zero		2


//--------------------- .nv.info                  --------------------------
	.section	.nv.info,"",@"SHT_CUDA_INFO"
	.align	4


	//----- nvinfo : EIATTR_REGCOUNT
	.align		4
        /*0000*/ 	.byte	0x04, 0x2f
        /*0002*/ 	.short	(.L_20 - .L_19)
	.align		4
.L_19:
        /*0004*/ 	.word	index@(_ZN7cutlass13device_kernelINS_4gemm6kernel13GemmUniversalIN4cute5tupleIJiiiiEEENS1_10collective13CollectiveMmaINS1_35MainloopSm100TmaUmmaWarpSpecializedILi18ELi2ELi2ENS5_IJNS4_1CILi1EEESB_SB_EEEEENS5_IJNSA_ILi128EEENSA_ILi192EEENSA_ILi32EEEEEEaNS5_IJlSB_lEEEaSI_NS4_8TiledMMAINS4_8MMA_AtomIJNS4_15SM100_MMA_S8_SSIaaiLi128ELi192ELNS4_4UMMA5MajorE0ELSN_0ELNSM_8SaturateE0EEEEEENS4_6LayoutISC_NS5_IJNSA_ILi0EEESS_SS_EEEEENS5_IJNS4_10UnderscoreESV_SV_EEEEENS4_13SM90_TMA_LOADENS4_14ComposedLayoutINS4_7SwizzleILi1ELi4ELi3EEENS4_18smem_ptr_flag_bitsILi8EEENSR_INS5_IJNSA_ILi8EEESG_EEENS5_IJSG_SB_EEEEEEEvNS4_8identityESY_S18_vS19_EENS_8epilogue10collective18CollectiveEpilogueINS1B_23Sm100TmaWarpSpecializedILi3ELi2ELi64ELb0ELb0EEEJSH_NS5_IJNSR_ISE_SB_EENSR_INSA_ILi64EEESB_EEEEEaSI_aSI_NS1B_6fusion15FusionCallbacksIS1F_NS1K_17LinearCombinationIaiaiLNS_15FloatRoundStyleE2EEESH_S1J_JEEENS4_5SM1004TMEM4LOAD26SM100_TMEM_LOAD_32dp32b64xESY_NSZ_INS10_ILi2ELi4ELi3EEES13_NSR_INS5_IJS14_S1H_EEENS5_IJS1H_SB_EEEEEEENS4_39AutoVectorizingCopyWithAssumedAlignmentILi128EEENS4_14SM90_TMA_STOREES1Y_S20_S20_EEEvvEEEEvNT_6ParamsE)
        /*0008*/ 	.word	0x000000af


	//----- nvinfo : EIATTR_FRAME_SIZE
	.align		4
.L_20:
        /*000c*/ 	.byte	0x04, 0x11
        /*000e*/ 	.short	(.L_22 - .L_21)
	.align		4
.L_21:
        /*0010*/ 	.word	index@($__internal_2_$__cuda_sm10x_tcgen05_guardrail_trap_unallocated_columns_being_dealloced)
        /*0014*/ 	.word	0x00000000


	//----- nvinfo : EIATTR_FRAME_SIZE
	.align		4
.L_22:
        /*0018*/ 	.byte	0x04, 0x11
        /*001a*/ 	.short	(.L_24 - .L_23)
	.align		4
.L_23:
        /*001c*/ 	.word	index@($__internal_1_$__cuda_sm10x_tcgen05_guardrail_trap_phase_invalid_during_alloc)
        /*0020*/ 	.word	0x00000000


	//----- nvinfo : EIATTR_FRAME_SIZE
	.align		4
.L_24:
        /*0024*/ 	.byte	0x04, 0x11
        /*0026*/ 	.short	(.L_26 - .L_25)
	.align		4
.L_25:
        /*0028*/ 	.word	index@($__internal_0_$__cuda_sm10x_tcgen05_guardrail_trap_col_being_dealloced_not_returned_by_alloc)
        /*002c*/ 	.word	0x00000000


	//----- nvinfo : EIATTR_FRAME_SIZE
	.align		4
.L_26:
        /*0030*/ 	.byte	0x04, 0x11
        /*0032*/ 	.short	(.L_28 - .L_27)
	.align		4
.L_27:
        /*0034*/ 	.word	index@(_ZN7cutlass13device_kernelINS_4gemm6kernel13GemmUniversalIN4cute5tupleIJiiiiEEENS1_10collective13CollectiveMmaINS1_35MainloopSm100TmaUmmaWarpSpecializedILi18ELi2ELi2ENS5_IJNS4_1CILi1EEESB_SB_EEEEENS5_IJNSA_ILi128EEENSA_ILi192EEENSA_ILi32EEEEEEaNS5_IJlSB_lEEEaSI_NS4_8TiledMMAINS4_8MMA_AtomIJNS4_15SM100_MMA_S8_SSIaaiLi128ELi192ELNS4_4UMMA5MajorE0ELSN_0ELNSM_8SaturateE0EEEEEENS4_6LayoutISC_NS5_IJNSA_ILi0EEESS_SS_EEEEENS5_IJNS4_10UnderscoreESV_SV_EEEEENS4_13SM90_TMA_LOADENS4_14ComposedLayoutINS4_7SwizzleILi1ELi4ELi3EEENS4_18smem_ptr_flag_bitsILi8EEENSR_INS5_IJNSA_ILi8EEESG_EEENS5_IJSG_SB_EEEEEEEvNS4_8identityESY_S18_vS19_EENS_8epilogue10collective18CollectiveEpilogueINS1B_23Sm100TmaWarpSpecializedILi3ELi2ELi64ELb0ELb0EEEJSH_NS5_IJNSR_ISE_SB_EENSR_INSA_ILi64EEESB_EEEEEaSI_aSI_NS1B_6fusion15FusionCallbacksIS1F_NS1K_17LinearCombinationIaiaiLNS_15FloatRoundStyleE2EEESH_S1J_JEEENS4_5SM1004TMEM4LOAD26SM100_TMEM_LOAD_32dp32b64xESY_NSZ_INS10_ILi2ELi4ELi3EEES13_NSR_INS5_IJS14_S1H_EEENS5_IJS1H_SB_EEEEEEENS4_39AutoVectorizingCopyWithAssumedAlignmentILi128EEENS4_14SM90_TMA_STOREES1Y_S20_S20_EEEvvEEEEvNT_6ParamsE)
        /*0038*/ 	.word	0x00000000


	//----- nvinfo : EIATTR_MIN_STACK_SIZE
	.align		4
.L_28:
        /*003c*/ 	.byte	0x04, 0x12
        /*003e*/ 	.short	(.L_30 - .L_29)
	.align		4
.L_29:
        /*0040*/ 	.word	index@(_ZN7cutlass13device_kernelINS_4gemm6kernel13GemmUniversalIN4cute5tupleIJiiiiEEENS1_10collective13CollectiveMmaINS1_35MainloopSm100TmaUmmaWarpSpecializedILi18ELi2ELi2ENS5_IJNS4_1CILi1EEESB_SB_EEEEENS5_IJNSA_ILi128EEENSA_ILi192EEENSA_ILi32EEEEEEaNS5_IJlSB_lEEEaSI_NS4_8TiledMMAINS4_8MMA_AtomIJNS4_15SM100_MMA_S8_SSIaaiLi128ELi192ELNS4_4UMMA5MajorE0ELSN_0ELNSM_8SaturateE0EEEEEENS4_6LayoutISC_NS5_IJNSA_ILi0EEESS_SS_EEEEENS5_IJNS4_10UnderscoreESV_SV_EEEEENS4_13SM90_TMA_LOADENS4_14ComposedLayoutINS4_7SwizzleILi1ELi4ELi3EEENS4_18smem_ptr_flag_bitsILi8EEENSR_INS5_IJNSA_ILi8EEESG_EEENS5_IJSG_SB_EEEEEEEvNS4_8identityESY_S18_vS19_EENS_8epilogue10collective18CollectiveEpilogueINS1B_23Sm100TmaWarpSpecializedILi3ELi2ELi64ELb0ELb0EEEJSH_NS5_IJNSR_ISE_SB_EENSR_INSA_ILi64EEESB_EEEEEaSI_aSI_NS1B_6fusion15FusionCallbacksIS1F_NS1K_17LinearCombinationIaiaiLNS_15FloatRoundStyleE2EEESH_S1J_JEEENS4_5SM1004TMEM4LOAD26SM100_TMEM_LOAD_32dp32b64xESY_NSZ_INS10_ILi2ELi4ELi3EEES13_NSR_INS5_IJS14_S1H_EEENS5_IJS1H_SB_EEEEEEENS4_39AutoVectorizingCopyWithAssumedAlignmentILi128EEENS4_14SM90_TMA_STOREES1Y_S20_S20_EEEvvEEEEvNT_6ParamsE)
        /*0044*/ 	.word	0x00000000
.L_30:


//--------------------- .nv.compat                --------------------------
	.section	.nv.compat,"",@"SHT_CUDA_COMPAT_INFO"
	.align	4
        /*0000*/ 	.byte	0x02, 0x09, 0x01, 0x00, 0x02, 0x02, 0x03, 0x00, 0x02, 0x05, 0x06, 0x00, 0x03, 0x07, 0x01, 0x01
        /*0010*/ 	.byte	0x02, 0x03, 0x01, 0x00, 0x02, 0x06, 0x01, 0x00, 0x04, 0x0b, 0x08, 0x00, 0x01, 0x00, 0x00, 0x00
        /*0020*/ 	.byte	0x00, 0x00, 0x00, 0x00


//--------------------- .nv.info._ZN7cutlass13device_kernelINS_4gemm6kernel13GemmUniversalIN4cute5tupleIJiiiiEEENS1_10collective13CollectiveMmaINS1_35MainloopSm100TmaUmmaWarpSpecializedILi18ELi2ELi2ENS5_IJNS4_1CILi1EEESB_SB_EEEEENS5_IJNSA_ILi128EEENSA_ILi192EEENSA_ILi32EEEEEEaNS5_IJlSB_lEEEaSI_NS4_8TiledMMAINS4_8MMA_AtomIJNS4_15SM100_MMA_S8_SSIaaiLi128ELi192ELNS4_4UMMA5MajorE0ELSN_0ELNSM_8SaturateE0EEEEEENS4_6LayoutISC_NS5_IJNSA_ILi0EEESS_SS_EEEEENS5_IJNS4_10UnderscoreESV_SV_EEEEENS4_13SM90_TMA_LOADENS4_14ComposedLayoutINS4_7SwizzleILi1ELi4ELi3EEENS4_18smem_ptr_flag_bitsILi8EEENSR_INS5_IJNSA_ILi8EEESG_EEENS5_IJSG_SB_EEEEEEEvNS4_8identityESY_S18_vS19_EENS_8epilogue10collective18CollectiveEpilogueINS1B_23Sm100TmaWarpSpecializedILi3ELi2ELi64ELb0ELb0EEEJSH_NS5_IJNSR_ISE_SB_EENSR_INSA_ILi64EEESB_EEEEEaSI_aSI_NS1B_6fusion15FusionCallbacksIS1F_NS1K_17LinearCombinationIaiaiLNS_15FloatRoundStyleE2EEESH_S1J_JEEENS4_5SM1004TMEM4LOAD26SM100_TMEM_LOAD_32dp32b64xESY_NSZ_INS10_ILi2ELi4ELi3EEES13_NSR_INS5_IJS14_S1H_EEENS5_IJS1H_SB_EEEEEEENS4_39AutoVectorizingCopyWithAssumedAlignmentILi128EEENS4_14SM90_TMA_STOREES1Y_S20_S20_EEEvvEEEEvNT_6ParamsE --------------------------
	.section	.nv.info._ZN7cutlass13device_kernelINS_4gemm6kernel13GemmUniversalIN4cute5tupleIJiiiiEEENS1_10collective13CollectiveMmaINS1_35MainloopSm100TmaUmmaWarpSpecializedILi18ELi2ELi2ENS5_IJNS4_1CILi1EEESB_SB_EEEEENS5_IJNSA_ILi128EEENSA_ILi192EEENSA_ILi32EEEEEEaNS5_IJlSB_lEEEaSI_NS4_8TiledMMAINS4_8MMA_AtomIJNS4_15SM100_MMA_S8_SSIaaiLi128ELi192ELNS4_4UMMA5MajorE0ELSN_0ELNSM_8SaturateE0EEEEEENS4_6LayoutISC_NS5_IJNSA_ILi0EEESS_SS_EEEEENS5_IJNS4_10UnderscoreESV_SV_EEEEENS4_13SM90_TMA_LOADENS4_14ComposedLayoutINS4_7SwizzleILi1ELi4ELi3EEENS4_18smem_ptr_flag_bitsILi8EEENSR_INS5_IJNSA_ILi8EEESG_EEENS5_IJSG_SB_EEEEEEEvNS4_8identityESY_S18_vS19_EENS_8epilogue10collective18CollectiveEpilogueINS1B_23Sm100TmaWarpSpecializedILi3ELi2ELi64ELb0ELb0EEEJSH_NS5_IJNSR_ISE_SB_EENSR_INSA_ILi64EEESB_EEEEEaSI_aSI_NS1B_6fusion15FusionCallbacksIS1F_NS1K_17LinearCombinationIaiaiLNS_15FloatRoundStyleE2EEESH_S1J_JEEENS4_5SM1004TMEM4LOAD26SM100_TMEM_LOAD_32dp32b64xESY_NSZ_INS10_ILi2ELi4ELi3EEES13_NSR_INS5_IJS14_S1H_EEENS5_IJS1H_SB_EEEEEEENS4_39AutoVectorizingCopyWithAssumedAlignmentILi128EEENS4_14SM90_TMA_STOREES1Y_S20_S20_EEEvvEEEEvNT_6ParamsE,"",@"SHT_CUDA_INFO"
	.sectionflags	@""
	.align	4


	//----- nvinfo : EIATTR_CUDA_API_VERSION
	.align		4
        /*0000*/ 	.byte	0x04, 0x37
        /*0002*/ 	.short	(.L_32 - .L_31)
.L_31:
        /*0004*/ 	.word	0x00000082


	//----- nvinfo : EIATTR_KPARAM_INFO
	.align		4
.L_32:
        /*0008*/ 	.byte	0x04, 0x17
        /*000a*/ 	.short	(.L_34 - .L_33)
.L_33:
        /*000c*/ 	.word	0x00000000
        /*0010*/ 	.short	0x0000
        /*0012*/ 	.short	0x0000
        /*0014*/ 	.byte	0x00, 0xf0, 0x01, 0x20


	//----- nvinfo : EIATTR_AT_ENTRY_FRAGMENTS
	.align		4
.L_34:
        /*0018*/ 	.byte	0x04, 0x4f
        /*001a*/ 	.short	(.L_36 - .L_35)


	//   ....[0]....
.L_35:
        /*001c*/ 	.word	0x00000006


	//----- nvinfo : EIATTR_RESERVED_SMEM_USED
	.align		4
.L_36:
        /*0020*/ 	.byte	0x01, 0x41
	.zero		2


	//----- nvinfo : EIATTR_SPARSE_MMA_MASK
	.align		4
        /*0024*/ 	.byte	0x03, 0x50
        /*0026*/ 	.short	0x0000


	//----- nvinfo : EIATTR_TCGEN05_1CTA_USED
	.align		4
        /*0028*/ 	.byte	0x01, 0x51
	.zero		2


	//----- nvinfo : EIATTR_MAXREG_COUNT
	.align		4
        /*002c*/ 	.byte	0x03, 0x1b
        /*002e*/ 	.short	0x00ff


	//----- nvinfo : EIATTR_NUM_BARRIERS
	.align		4
        /*0030*/ 	.byte	0x02, 0x4c
        /*0032*/ 	.byte	0x07
	.zero		1


	//----- nvinfo : EIATTR_EXTERNS
	.align		4
        /*0034*/ 	.byte	0x04, 0x0f
        /*0036*/ 	.short	(.L_38 - .L_37)


	//   ....[0]....
	.align		4
.L_37:
        /*0038*/ 	.word	index@(__assertfail)


	//----- nvinfo : EIATTR_MERCURY_ISA_VERSION
	.align		4
.L_38:
        /*003c*/ 	.byte	0x03, 0x5f
        /*003e*/ 	.short	0x0101


	//----- nvinfo : EIATTR_INT_WARP_WIDE_INSTR_OFFSETS
	.align		4
        /*0040*/ 	.byte	0x04, 0x31
        /*0042*/ 	.short	(.L_40 - .L_39)


	//   ....[0]....
.L_39:
        /*0044*/ 	.word	0x00001f70


	//   ....[1]....
        /*0048*/ 	.word	0x00003f30


	//   ....[2]....
        /*004c*/ 	.word	0x00003f50


	//   ....[3]....
        /*0050*/ 	.word	0x00003f80


	//   ....[4]....
        /*0054*/ 	.word	0x000048b0


	//   ....[5]....
        /*0058*/ 	.word	0x00004920


	//   ....[6]....
        /*005c*/ 	.word	0x00004a20


	//   ....[7]....
        /*0060*/ 	.word	0x00004ab0


	//   ....[8]....
        /*0064*/ 	.word	0x00004c90


	//   ....[9]....
        /*0068*/ 	.word	0x00004df0


	//----- nvinfo : EIATTR_COOP_GROUP_MASK_REGIDS
	.align		4
.L_40:
        /*006c*/ 	.byte	0x04, 0x29
        /*006e*/ 	.short	(.L_42 - .L_41)


	//   ....[0]....
.L_41:
        /*0070*/ 	.word	0xffffffff


	//   ....[1]....
        /*0074*/ 	.word	0xffffffff


	//   ....[2]....
        /*0078*/ 	.word	0xffffffff


	//   ....[3]....
        /*007c*/ 	.word	0xffffffff


	//   ....[4]....
        /*0080*/ 	.word	0xffffffff


	//   ....[5]....
        /*0084*/ 	.word	0xffffffff


	//   ....[6]....
        /*0088*/ 	.word	0xffffffff


	//   ....[7]....
        /*008c*/ 	.word	0xffffffff


	//   ....[8]....
        /*0090*/ 	.word	0xffffffff


	//   ....[9]....
        /*0094*/ 	.word	0xffffffff


	//   ....[10]....
        /*0098*/ 	.word	0xffffffff


	//   ....[11]....
        /*009c*/ 	.word	0xffffffff


	//   ....[12]....
        /*00a0*/ 	.word	0xffffffff


	//----- nvinfo : EIATTR_COOP_GROUP_INSTR_OFFSETS
	.align		4
.L_42:
        /*00a4*/ 	.byte	0x04, 0x28
        /*00a6*/ 	.short	(.L_44 - .L_43)


	//   ....[0]....
.L_43:
        /*00a8*/ 	.word	0x00000090


	//   ....[1]....
        /*00ac*/ 	.word	0x000004d0


	//   ....[2]....
        /*00b0*/ 	.word	0x00000830


	//   ....[3]....
        /*00b4*/ 	.word	0x000009b0


	//   ....[4]....
        /*00b8*/ 	.word	0x00000ab0


	//   ....[5]....
        /*00bc*/ 	.word	0x00000c20


	//   ....[6]....
        /*00c0*/ 	.word	0x00000d80


	//   ....[7]....
        /*00c4*/ 	.word	0x00001e50


	//   ....[8]....
        /*00c8*/ 	.word	0x00003410


	//   ....[9]....
        /*00cc*/ 	.word	0x00003620


	//   ....[10]....
        /*00d0*/ 	.word	0x00003650


	//   ....[11]....
        /*00d4*/ 	.word	0x00003e10


	//   ....[12]....
        /*00d8*/ 	.word	0x00004040


	//----- nvinfo : EIATTR_VRC_CTA_INIT_COUNT
	.align		4
.L_44:
        /*00dc*/ 	.byte	0x02, 0x4a
        /*00de*/ 	.byte	0x80
	.zero		1


	//----- nvinfo : EIATTR_SYSCALL_OFFSETS
	.align		4
        /*00e0*/ 	.byte	0x04, 0x46
        /*00e2*/ 	.short	(.L_46 - .L_45)


	//   ....[0]....
.L_45:
        /*00e4*/ 	.word	0x00005840


	//   ....[1]....
        /*00e8*/ 	.word	0x00005960


	//   ....[2]....
        /*00ec*/ 	.word	0x000061b0


	//   ....[3]....
        /*00f0*/ 	.word	0x00007840


	//   ....[4]....
        /*00f4*/ 	.word	0x00008ed0


	//----- nvinfo : EIATTR_MBARRIER_INSTR_OFFSETS
	.align		4
.L_46:
        /*00f8*/ 	.byte	0x04, 0x39
        /*00fa*/ 	.short	(.L_48 - .L_47)


	//   ....[0]....
.L_47:
        /*00fc*/ 	.word	0x000005d0
        /*0100*/ 	.word	0x000000ff
        /*0104*/ 	.word	0x00000000
        /*0108*/ 	.short	0x0100
        /*010a*/ 	.byte	0x05
	.zero		1


	//   ....[1]....
        /*010c*/ 	.word	0x000005e0
        /*0110*/ 	.word	0x000000ff
        /*0114*/ 	.word	0x00000090
        /*0118*/ 	.short	0x0100
        /*011a*/ 	.byte	0x05
	.zero		1


	//   ....[2]....
        /*011c*/ 	.word	0x000005f0
        /*0120*/ 	.word	0x000000ff
        /*0124*/ 	.word	0x00000008
        /*0128*/ 	.short	0x0100
        /*012a*/ 	.byte	0x05
	.zero		1


	//   ....[3]....
        /*012c*/ 	.word	0x00000600
        /*0130*/ 	.word	0x000000ff
        /*0134*/ 	.word	0x00000098
        /*0138*/ 	.short	0x0100
        /*013a*/ 	.byte	0x05
	.zero		1


	//   ....[4]....
        /*013c*/ 	.word	0x00000610
        /*0140*/ 	.word	0x000000ff
        /*0144*/ 	.word	0x00000010
        /*0148*/ 	.short	0x0100
        /*014a*/ 	.byte	0x05
	.zero		1


	//   ....[5]....
        /*014c*/ 	.word	0x00000620
        /*0150*/ 	.word	0x000000ff
        /*0154*/ 	.word	0x000000a0
        /*0158*/ 	.short	0x0100
        /*015a*/ 	.byte	0x05
	.zero		1


	//   ....[6]....
        /*015c*/ 	.word	0x00000630
        /*0160*/ 	.word	0x000000ff
        /*0164*/ 	.word	0x00000018
        /*0168*/ 	.short	0x0100
        /*016a*/ 	.byte	0x05
	.zero		1


	//   ....[7]....
        /*016c*/ 	.word	0x00000640
        /*0170*/ 	.word	0x000000ff
        /*0174*/ 	.word	0x000000a8
        /*0178*/ 	.short	0x0100
        /*017a*/ 	.byte	0x05
	.zero		1


	//   ....[8]....
        /*017c*/ 	.word	0x00000650
        /*0180*/ 	.word	0x000000ff
        /*0184*/ 	.word	0x00000020
        /*0188*/ 	.short	0x0100
        /*018a*/ 	.byte	0x05
	.zero		1


	//   ....[9]....
        /*018c*/ 	.word	0x00000660
        /*0190*/ 	.word	0x000000ff
        /*0194*/ 	.word	0x000000b0
        /*0198*/ 	.short	0x0100
        /*019a*/ 	.byte	0x05
	.zero		1


	//   ....[10]....
        /*019c*/ 	.word	0x00000670
        /*01a0*/ 	.word	0x000000ff
        /*01a4*/ 	.word	0x00000028
        /*01a8*/ 	.short	0x0100
        /*01aa*/ 	.byte	0x05
	.zero		1


	//   ....[11]....
        /*01ac*/ 	.word	0x00000680
        /*01b0*/ 	.word	0x000000ff
        /*01b4*/ 	.word	0x000000b8
        /*01b8*/ 	.short	0x0100
        /*01ba*/ 	.byte	0x05
	.zero		1


	//   ....[12]....
        /*01bc*/ 	.word	0x00000690
        /*01c0*/ 	.word	0x000000ff
        /*01c4*/ 	.word	0x00000030
        /*01c8*/ 	.short	0x0100
        /*01ca*/ 	.byte	0x05
	.zero		1


	//   ....[13]....
        /*01cc*/ 	.word	0x000006a0
        /*01d0*/ 	.word	0x000000ff
        /*01d4*/ 	.word	0x000000c0
        /*01d8*/ 	.short	0x0100
        /*01da*/ 	.byte	0x05
	.zero		1


	//   ....[14]....
        /*01dc*/ 	.word	0x000006b0
        /*01e0*/ 	.word	0x000000ff
        /*01e4*/ 	.word	0x00000038
        /*01e8*/ 	.short	0x0100
        /*01ea*/ 	.byte	0x05
	.zero		1


	//   ....[15]....
        /*01ec*/ 	.word	0x000006c0
        /*01f0*/ 	.word	0x000000ff
        /*01f4*/ 	.word	0x000000c8
        /*01f8*/ 	.short	0x0100
        /*01fa*/ 	.byte	0x05
	.zero		1


	//   ....[16]....
        /*01fc*/ 	.word	0x000006d0
        /*0200*/ 	.word	0x000000ff
        /*0204*/ 	.word	0x00000040
        /*0208*/ 	.short	0x0100
        /*020a*/ 	.byte	0x05
	.zero		1


	//   ....[17]....
        /*020c*/ 	.word	0x000006e0
        /*0210*/ 	.word	0x000000ff
        /*0214*/ 	.word	0x000000d0
        /*0218*/ 	.short	0x0100
        /*021a*/ 	.byte	0x05
	.zero		1


	//   ....[18]....
        /*021c*/ 	.word	0x000006f0
        /*0220*/ 	.word	0x000000ff
        /*0224*/ 	.word	0x00000048
        /*0228*/ 	.short	0x0100
        /*022a*/ 	.byte	0x05
	.zero		1


	//   ....[19]....
        /*022c*/ 	.word	0x00000700
        /*0230*/ 	.word	0x000000ff
        /*0234*/ 	.word	0x000000d8
        /*0238*/ 	.short	0x0100
        /*023a*/ 	.byte	0x05
	.zero		1


	//   ....[20]....
        /*023c*/ 	.word	0x00000710
        /*0240*/ 	.word	0x000000ff
        /*0244*/ 	.word	0x00000050
        /*0248*/ 	.short	0x0100
        /*024a*/ 	.byte	0x05
	.zero		1


	//   ....[21]....
        /*024c*/ 	.word	0x00000720
        /*0250*/ 	.word	0x000000ff
        /*0254*/ 	.word	0x000000e0
        /*0258*/ 	.short	0x0100
        /*025a*/ 	.byte	0x05
	.zero		1


	//   ....[22]....
        /*025c*/ 	.word	0x00000730
        /*0260*/ 	.word	0x000000ff
        /*0264*/ 	.word	0x00000058
        /*0268*/ 	.short	0x0100
        /*026a*/ 	.byte	0x05
	.zero		1


	//   ....[23]....
        /*026c*/ 	.word	0x00000740
        /*0270*/ 	.word	0x000000ff
        /*0274*/ 	.word	0x000000e8
        /*0278*/ 	.short	0x0100
        /*027a*/ 	.byte	0x05
	.zero		1


	//   ....[24]....
        /*027c*/ 	.word	0x00000750
        /*0280*/ 	.word	0x000000ff
        /*0284*/ 	.word	0x00000060
        /*0288*/ 	.short	0x0100
        /*028a*/ 	.byte	0x05
	.zero		1


	//   ....[25]....
        /*028c*/ 	.word	0x00000760
        /*0290*/ 	.word	0x000000ff
        /*0294*/ 	.word	0x000000f0
        /*0298*/ 	.short	0x0100
        /*029a*/ 	.byte	0x05
	.zero		1


	//   ....[26]....
        /*029c*/ 	.word	0x00000770
        /*02a0*/ 	.word	0x000000ff
        /*02a4*/ 	.word	0x00000068
        /*02a8*/ 	.short	0x0100
        /*02aa*/ 	.byte	0x05
	.zero		1


	//   ....[27]....
        /*02ac*/ 	.word	0x00000780
        /*02b0*/ 	.word	0x000000ff
        /*02b4*/ 	.word	0x000000f8
        /*02b8*/ 	.short	0x0100
        /*02ba*/ 	.byte	0x05
	.zero		1


	//   ....[28]....
        /*02bc*/ 	.word	0x00000790
        /*02c0*/ 	.word	0x000000ff
        /*02c4*/ 	.word	0x00000070
        /*02c8*/ 	.short	0x0100
        /*02ca*/ 	.byte	0x05
	.zero		1


	//   ....[29]....
        /*02cc*/ 	.word	0x000007a0
        /*02d0*/ 	.word	0x000000ff
        /*02d4*/ 	.word	0x00000100
        /*02d8*/ 	.short	0x0100
        /*02da*/ 	.byte	0x05
	.zero		1


	//   ....[30]....
        /*02dc*/ 	.word	0x000007b0
        /*02e0*/ 	.word	0x000000ff
        /*02e4*/ 	.word	0x00000078
        /*02e8*/ 	.short	0x0100
        /*02ea*/ 	.byte	0x05
	.zero		1


	//   ....[31]....
        /*02ec*/ 	.word	0x000007c0
        /*02f0*/ 	.word	0x000000ff
        /*02f4*/ 	.word	0x00000108
        /*02f8*/ 	.short	0x0100
        /*02fa*/ 	.byte	0x05
	.zero		1


	//   ....[32]....
        /*02fc*/ 	.word	0x000007d0
        /*0300*/ 	.word	0x000000ff
        /*0304*/ 	.word	0x00000080
        /*0308*/ 	.short	0x0100
        /*030a*/ 	.byte	0x05
	.zero		1


	//   ....[33]....
        /*030c*/ 	.word	0x000007e0
        /*0310*/ 	.word	0x000000ff
        /*0314*/ 	.word	0x00000110
        /*0318*/ 	.short	0x0100
        /*031a*/ 	.byte	0x05
	.zero		1


	//   ....[34]....
        /*031c*/ 	.word	0x000007f0
        /*0320*/ 	.word	0x000000ff
        /*0324*/ 	.word	0x00000088
        /*0328*/ 	.short	0x0100
        /*032a*/ 	.byte	0x05
	.zero		1


	//   ....[35]....
        /*032c*/ 	.word	0x00000800
        /*0330*/ 	.word	0x000000ff
        /*0334*/ 	.word	0x00000118
        /*0338*/ 	.short	0x0100
        /*033a*/ 	.byte	0x05
	.zero		1


	//   ....[36]....
        /*033c*/ 	.word	0x00000940
        /*0340*/ 	.word	0x000000ff
        /*0344*/ 	.word	0x00000120
        /*0348*/ 	.short	0x0100
        /*034a*/ 	.byte	0x07
	.zero		1


	//   ....[37]....
        /*034c*/ 	.word	0x00000950
        /*0350*/ 	.word	0x000000ff
        /*0354*/ 	.word	0x00000138
        /*0358*/ 	.short	0x0100
        /*035a*/ 	.byte	0x07
	.zero		1


	//   ....[38]....
        /*035c*/ 	.word	0x00000960
        /*0360*/ 	.word	0x000000ff
        /*0364*/ 	.word	0x00000128
        /*0368*/ 	.short	0x0100
        /*036a*/ 	.byte	0x07
	.zero		1


	//   ....[39]....
        /*036c*/ 	.word	0x00000970
        /*0370*/ 	.word	0x000000ff
        /*0374*/ 	.word	0x00000140
        /*0378*/ 	.short	0x0100
        /*037a*/ 	.byte	0x07
	.zero		1


	//   ....[40]....
        /*037c*/ 	.word	0x00000980
        /*0380*/ 	.word	0x000000ff
        /*0384*/ 	.word	0x00000130
        /*0388*/ 	.short	0x0100
        /*038a*/ 	.byte	0x07
	.zero		1


	//   ....[41]....
        /*038c*/ 	.word	0x00000990
        /*0390*/ 	.word	0x000000ff
        /*0394*/ 	.word	0x00000148
        /*0398*/ 	.short	0x0100
        /*039a*/ 	.byte	0x07
	.zero		1


	//   ....[42]....
        /*039c*/ 	.word	0x00000a80
        /*03a0*/ 	.word	0x000000ff
        /*03a4*/ 	.word	0x00000150
        /*03a8*/ 	.short	0x0100
        /*03aa*/ 	.byte	0x05
	.zero		1


	//   ....[43]....
        /*03ac*/ 	.word	0x00000a90
        /*03b0*/ 	.word	0x000000ff
        /*03b4*/ 	.word	0x00000158
        /*03b8*/ 	.short	0x0100
        /*03ba*/ 	.byte	0x05
	.zero		1


	//   ....[44]....
        /*03bc*/ 	.word	0x00000bd0
        /*03c0*/ 	.word	0x000000ff
        /*03c4*/ 	.word	0x00000160
        /*03c8*/ 	.short	0x0100
        /*03ca*/ 	.byte	0x05
	.zero		1


	//   ....[45]....
        /*03cc*/ 	.word	0x00000be0
        /*03d0*/ 	.word	0x000000ff
        /*03d4*/ 	.word	0x00000170
        /*03d8*/ 	.short	0x0100
        /*03da*/ 	.byte	0x05
	.zero		1


	//   ....[46]....
        /*03dc*/ 	.word	0x00000bf0
        /*03e0*/ 	.word	0x000000ff
        /*03e4*/ 	.word	0x00000168
        /*03e8*/ 	.short	0x0100
        /*03ea*/ 	.byte	0x05
	.zero		1


	//   ....[47]....
        /*03ec*/ 	.word	0x00000c00
        /*03f0*/ 	.word	0x000000ff
        /*03f4*/ 	.word	0x00000178
        /*03f8*/ 	.short	0x0100
        /*03fa*/ 	.byte	0x05
	.zero		1


	//   ....[48]....
        /*03fc*/ 	.word	0x00000d30
        /*0400*/ 	.word	0x000000ff
        /*0404*/ 	.word	0x00000180
        /*0408*/ 	.short	0x0100
        /*040a*/ 	.byte	0x07
	.zero		1


	//   ....[49]....
        /*040c*/ 	.word	0x00000d40
        /*0410*/ 	.word	0x000000ff
        /*0414*/ 	.word	0x00000190
        /*0418*/ 	.short	0x0100
        /*041a*/ 	.byte	0x07
	.zero		1


	//   ....[50]....
        /*041c*/ 	.word	0x00000d50
        /*0420*/ 	.word	0x000000ff
        /*0424*/ 	.word	0x00000188
        /*0428*/ 	.short	0x0100
        /*042a*/ 	.byte	0x07
	.zero		1


	//   ....[51]....
        /*042c*/ 	.word	0x00000d60
        /*0430*/ 	.word	0x000000ff
        /*0434*/ 	.word	0x00000198
        /*0438*/ 	.short	0x0100
        /*043a*/ 	.byte	0x07
	.zero		1


	//   ....[52]....
        /*043c*/ 	.word	0x00000e50
        /*0440*/ 	.word	0x000000ff
        /*0444*/ 	.word	0x000001a0
        /*0448*/ 	.short	0x0100
        /*044a*/ 	.byte	0x05
	.zero		1


	//   ....[53]....
        /*044c*/ 	.word	0x00000e60
        /*0450*/ 	.word	0x000000ff
        /*0454*/ 	.word	0x000001b0
        /*0458*/ 	.short	0x0100
        /*045a*/ 	.byte	0x05
	.zero		1


	//   ....[54]....
        /*045c*/ 	.word	0x00000e70
        /*0460*/ 	.word	0x000000ff
        /*0464*/ 	.word	0x000001a8
        /*0468*/ 	.short	0x0100
        /*046a*/ 	.byte	0x05
	.zero		1


	//   ....[55]....
        /*046c*/ 	.word	0x00000e80
        /*0470*/ 	.word	0x000000ff
        /*0474*/ 	.word	0x000001b8
        /*0478*/ 	.short	0x0100
        /*047a*/ 	.byte	0x05
	.zero		1


	//   ....[56]....
        /*047c*/ 	.word	0x00001750
        /*0480*/ 	.word	0x00000003
        /*0484*/ 	.word	0x000001b0
        /*0488*/ 	.short	0x010a
        /*048a*/ 	.byte	0xff
	.zero		1


	//   ....[57]....
        /*048c*/ 	.word	0x00001780
        /*0490*/ 	.word	0x00000003
        /*0494*/ 	.word	0x000001a0
        /*0498*/ 	.short	0x0101
        /*049a*/ 	.byte	0xff
	.zero		1


	//   ....[58]....
        /*049c*/ 	.word	0x00001850
        /*04a0*/ 	.word	0x000000ff
        /*04a4*/ 	.word	0x00000090
        /*04a8*/ 	.short	0x010a
        /*04aa*/ 	.byte	0x05
	.zero		1


	//   ....[59]....
        /*04ac*/ 	.word	0x000018f0
        /*04b0*/ 	.word	0x000000ff
        /*04b4*/ 	.word	0x00000090
        /*04b8*/ 	.short	0x010a
        /*04ba*/ 	.byte	0x21
	.zero		1


	//   ....[60]....
        /*04bc*/ 	.word	0x00001a40
        /*04c0*/ 	.word	0x000000ff
        /*04c4*/ 	.word	0x00000090
        /*04c8*/ 	.short	0x010a
        /*04ca*/ 	.byte	0x08
	.zero		1


	//   ....[61]....
        /*04cc*/ 	.word	0x00001b50
        /*04d0*/ 	.word	0x000000ff
        /*04d4*/ 	.word	0x00000158
        /*04d8*/ 	.short	0x0101
        /*04da*/ 	.byte	0x04
	.zero		1


	//   ....[62]....
        /*04dc*/ 	.word	0x00001b70
        /*04e0*/ 	.word	0x000000ff
        /*04e4*/ 	.word	0x00000090
        /*04e8*/ 	.short	0x010a
        /*04ea*/ 	.byte	0x05
	.zero		1


	//   ....[63]....
        /*04ec*/ 	.word	0x00001bf0
        /*04f0*/ 	.word	0x000000ff
        /*04f4*/ 	.word	0x00000090
        /*04f8*/ 	.short	0x010a
        /*04fa*/ 	.byte	0x11
	.zero		1


	//   ....[64]....
        /*04fc*/ 	.word	0x00001d40
        /*0500*/ 	.word	0x000000ff
        /*0504*/ 	.word	0x00000090
        /*0508*/ 	.short	0x010a
        /*050a*/ 	.byte	0x08
	.zero		1


	//   ....[65]....
        /*050c*/ 	.word	0x00001e80
        /*0510*/ 	.word	0x00000002
        /*0514*/ 	.word	0x00000160
        /*0518*/ 	.short	0x010a
        /*051a*/ 	.byte	0xff
	.zero		1


	//   ....[66]....
        /*051c*/ 	.word	0x00001f40
        /*0520*/ 	.word	0x00000002
        /*0524*/ 	.word	0x00000000
        /*0528*/ 	.short	0x0101
        /*052a*/ 	.byte	0xff
	.zero		1


	//   ....[67]....
        /*052c*/ 	.word	0x000024a0
        /*0530*/ 	.word	0x000000ff
        /*0534*/ 	.word	0x00000000
        /*0538*/ 	.short	0x010a
        /*053a*/ 	.byte	0x05
	.zero		1


	//   ....[68]....
        /*053c*/ 	.word	0x00002530
        /*0540*/ 	.word	0x000000ff
        /*0544*/ 	.word	0x00000000
        /*0548*/ 	.short	0x010a
        /*054a*/ 	.byte	0x05
	.zero		1


	//   ....[69]....
        /*054c*/ 	.word	0x000025c0
        /*0550*/ 	.word	0x000000ff
        /*0554*/ 	.word	0x00000000
        /*0558*/ 	.short	0x010a
        /*055a*/ 	.byte	0x05
	.zero		1


	//   ....[70]....
        /*055c*/ 	.word	0x00002650
        /*0560*/ 	.word	0x000000ff
        /*0564*/ 	.word	0x00000000
        /*0568*/ 	.short	0x010a
        /*056a*/ 	.byte	0x05
	.zero		1


	//   ....[71]....
        /*056c*/ 	.word	0x000026e0
        /*0570*/ 	.word	0x000000ff
        /*0574*/ 	.word	0x00000000
        /*0578*/ 	.short	0x010a
        /*057a*/ 	.byte	0x05
	.zero		1


	//   ....[72]....
        /*057c*/ 	.word	0x00002770
        /*0580*/ 	.word	0x000000ff
        /*0584*/ 	.word	0x00000000
        /*0588*/ 	.short	0x010a
        /*058a*/ 	.byte	0x05
	.zero		1


	//   ....[73]....
        /*058c*/ 	.word	0x00002800
        /*0590*/ 	.word	0x000000ff
        /*0594*/ 	.word	0x00000000
        /*0598*/ 	.short	0x010a
        /*059a*/ 	.byte	0x05
	.zero		1


	//   ....[74]....
        /*059c*/ 	.word	0x00002890
        /*05a0*/ 	.word	0x000000ff
        /*05a4*/ 	.word	0x00000000
        /*05a8*/ 	.short	0x010a
        /*05aa*/ 	.byte	0x05
	.zero		1


	//   ....[75]....
        /*05ac*/ 	.word	0x00002920
        /*05b0*/ 	.word	0x000000ff
        /*05b4*/ 	.word	0x00000000
        /*05b8*/ 	.short	0x010a
        /*05ba*/ 	.byte	0x05
	.zero		1


	//   ....[76]....
        /*05bc*/ 	.word	0x000029b0
        /*05c0*/ 	.word	0x000000ff
        /*05c4*/ 	.word	0x00000000
        /*05c8*/ 	.short	0x010a
        /*05ca*/ 	.byte	0x05
	.zero		1


	//   ....[77]....
        /*05cc*/ 	.word	0x00002a40
        /*05d0*/ 	.word	0x000000ff
        /*05d4*/ 	.word	0x00000000
        /*05d8*/ 	.short	0x010a
        /*05da*/ 	.byte	0x05
	.zero		1


	//   ....[78]....
        /*05dc*/ 	.word	0x00002ad0
        /*05e0*/ 	.word	0x000000ff
        /*05e4*/ 	.word	0x00000000
        /*05e8*/ 	.short	0x010a
        /*05ea*/ 	.byte	0x05
	.zero		1


	//   ....[79]....
        /*05ec*/ 	.word	0x00002b60
        /*05f0*/ 	.word	0x000000ff
        /*05f4*/ 	.word	0x00000000
        /*05f8*/ 	.short	0x010a
        /*05fa*/ 	.byte	0x05
	.zero		1


	//   ....[80]....
        /*05fc*/ 	.word	0x00002bf0
        /*0600*/ 	.word	0x000000ff
        /*0604*/ 	.word	0x00000000
        /*0608*/ 	.short	0x010a
        /*060a*/ 	.byte	0x05
	.zero		1


	//   ....[81]....
        /*060c*/ 	.word	0x00002c80
        /*0610*/ 	.word	0x000000ff
        /*0614*/ 	.word	0x00000000
        /*0618*/ 	.short	0x010a
        /*061a*/ 	.byte	0x05
	.zero		1


	//   ....[82]....
        /*061c*/ 	.word	0x00002d10
        /*0620*/ 	.word	0x000000ff
        /*0624*/ 	.word	0x00000000
        /*0628*/ 	.short	0x010a
        /*062a*/ 	.byte	0x05
	.zero		1


	//   ....[83]....
        /*062c*/ 	.word	0x00002da0
        /*0630*/ 	.word	0x000000ff
        /*0634*/ 	.word	0x00000000
        /*0638*/ 	.short	0x010a
        /*063a*/ 	.byte	0x05
	.zero		1


	//   ....[84]....
        /*063c*/ 	.word	0x00002e40
        /*0640*/ 	.word	0x00000000
        /*0644*/ 	.word	0x00000000
        /*0648*/ 	.short	0x010a
        /*064a*/ 	.byte	0xff
	.zero		1


	//   ....[85]....
        /*064c*/ 	.word	0x00002f60
        /*0650*/ 	.word	0x00000000
        /*0654*/ 	.word	0x000001a0
        /*0658*/ 	.short	0x010a
        /*065a*/ 	.byte	0xff
	.zero		1


	//   ....[86]....
        /*065c*/ 	.word	0x00002fc0
        /*0660*/ 	.word	0x00000004
        /*0664*/ 	.word	0x00000000
        /*0668*/ 	.short	0x0101
        /*066a*/ 	.byte	0xff
	.zero		1


	//   ....[87]....
        /*066c*/ 	.word	0x00002fe0
        /*0670*/ 	.word	0x000000ff
        /*0674*/ 	.word	0x00000170
        /*0678*/ 	.short	0x010a
        /*067a*/ 	.byte	0x05
	.zero		1


	//   ....[88]....
        /*067c*/ 	.word	0x00003100
        /*0680*/ 	.word	0x00000000
        /*0684*/ 	.word	0x00000160
        /*0688*/ 	.short	0x010a
        /*068a*/ 	.byte	0xff
	.zero		1


	//   ....[89]....
        /*068c*/ 	.word	0x00003210
        /*0690*/ 	.word	0x00000000
        /*0694*/ 	.word	0x00000000
        /*0698*/ 	.short	0x0101
        /*069a*/ 	.byte	0xff
	.zero		1


	//   ....[90]....
        /*069c*/ 	.word	0x000032a0
        /*06a0*/ 	.word	0x000000ff
        /*06a4*/ 	.word	0x00000170
        /*06a8*/ 	.short	0x0106
        /*06aa*/ 	.byte	0x05
	.zero		1


	//   ....[91]....
        /*06ac*/ 	.word	0x000032c0
        /*06b0*/ 	.word	0x000000ff
        /*06b4*/ 	.word	0x00000170
        /*06b8*/ 	.short	0x010a
        /*06ba*/ 	.byte	0x05
	.zero		1


	//   ....[92]....
        /*06bc*/ 	.word	0x00003350
        /*06c0*/ 	.word	0x000000ff
        /*06c4*/ 	.word	0x00000170
        /*06c8*/ 	.short	0x0106
        /*06ca*/ 	.byte	0x04
	.zero		1


	//   ....[93]....
        /*06cc*/ 	.word	0x00003390
        /*06d0*/ 	.word	0x00000000
        /*06d4*/ 	.word	0x00000170
        /*06d8*/ 	.short	0x010a
        /*06da*/ 	.byte	0xff
	.zero		1


	//   ....[94]....
        /*06dc*/ 	.word	0x00003870
        /*06e0*/ 	.word	0x00000000
        /*06e4*/ 	.word	0x00000160
        /*06e8*/ 	.short	0x010a
        /*06ea*/ 	.byte	0xff
	.zero		1


	//   ....[95]....
        /*06ec*/ 	.word	0x00003970
        /*06f0*/ 	.word	0x00000003
        /*06f4*/ 	.word	0x00000000
        /*06f8*/ 	.short	0x0101
        /*06fa*/ 	.byte	0xff
	.zero		1


	//   ....[96]....
        /*06fc*/ 	.word	0x00003980
        /*0700*/ 	.word	0x000000ff
        /*0704*/ 	.word	0x00000000
        /*0708*/ 	.short	0x010a
        /*070a*/ 	.byte	0x05
	.zero		1


	//   ....[97]....
        /*070c*/ 	.word	0x000039a0
        /*0710*/ 	.word	0x000000ff
        /*0714*/ 	.word	0x00000190
        /*0718*/ 	.short	0x010a
        /*071a*/ 	.byte	0x0e
	.zero		1


	//   ....[98]....
        /*071c*/ 	.word	0x00003a80
        /*0720*/ 	.word	0x000000ff
        /*0724*/ 	.word	0x00000000
        /*0728*/ 	.short	0x010a
        /*072a*/ 	.byte	0x07
	.zero		1


	//   ....[99]....
        /*072c*/ 	.word	0x00003b90
        /*0730*/ 	.word	0x000000ff
        /*0734*/ 	.word	0x00000000
        /*0738*/ 	.short	0x010a
        /*073a*/ 	.byte	0x13
	.zero		1


	//   ....[100]....
        /*073c*/ 	.word	0x00003d60
        /*0740*/ 	.word	0x000000ff
        /*0744*/ 	.word	0x00000000
        /*0748*/ 	.short	0x010a
        /*074a*/ 	.byte	0x05
	.zero		1


	//   ....[101]....
        /*074c*/ 	.word	0x00003df0
        /*0750*/ 	.word	0x000000ff
        /*0754*/ 	.word	0x00000000
        /*0758*/ 	.short	0x010a
        /*075a*/ 	.byte	0x06
	.zero		1


	//   ....[102]....
        /*075c*/ 	.word	0x00004260
        /*0760*/ 	.word	0x00000000
        /*0764*/ 	.word	0x00000160
        /*0768*/ 	.short	0x010a
        /*076a*/ 	.byte	0xff
	.zero		1


	//   ....[103]....
        /*076c*/ 	.word	0x00004320
        /*0770*/ 	.word	0x00000000
        /*0774*/ 	.word	0x00000000
        /*0778*/ 	.short	0x0101
        /*077a*/ 	.byte	0xff
	.zero		1


	//   ....[104]....
        /*077c*/ 	.word	0x00004640
        /*0780*/ 	.word	0x000000ff
        /*0784*/ 	.word	0x00000158
        /*0788*/ 	.short	0x010a
        /*078a*/ 	.byte	0x07
	.zero		1


	//   ....[105]....
        /*078c*/ 	.word	0x00004830
        /*0790*/ 	.word	0x000000ff
        /*0794*/ 	.word	0x00000138
        /*0798*/ 	.short	0x010a
        /*079a*/ 	.byte	0x07
	.zero		1


	//   ....[106]....
        /*079c*/ 	.word	0x000049c0
        /*07a0*/ 	.word	0x000000ff
        /*07a4*/ 	.word	0x00000120
        /*07a8*/ 	.short	0x010b
        /*07aa*/ 	.byte	0x07
	.zero		1


	//   ....[107]....
        /*07ac*/ 	.word	0x000049d0
        /*07b0*/ 	.word	0x000000ff
        /*07b4*/ 	.word	0x00000000
        /*07b8*/ 	.short	0x0101
        /*07ba*/ 	.byte	0x08
	.zero		1


	//   ....[108]....
        /*07bc*/ 	.word	0x000049e0
        /*07c0*/ 	.word	0x000000ff
        /*07c4*/ 	.word	0x00000140
        /*07c8*/ 	.short	0x010a
        /*07ca*/ 	.byte	0x07
	.zero		1


	//   ....[109]....
        /*07cc*/ 	.word	0x00004b80
        /*07d0*/ 	.word	0x000000ff
        /*07d4*/ 	.word	0x00000128
        /*07d8*/ 	.short	0x010b
        /*07da*/ 	.byte	0x07
	.zero		1


	//   ....[110]....
        /*07dc*/ 	.word	0x00004bf0
        /*07e0*/ 	.word	0x000000ff
        /*07e4*/ 	.word	0x00000000
        /*07e8*/ 	.short	0x0101
        /*07ea*/ 	.byte	0x08
	.zero		1


	//   ....[111]....
        /*07ec*/ 	.word	0x00004c20
        /*07f0*/ 	.word	0x000000ff
        /*07f4*/ 	.word	0x00000148
        /*07f8*/ 	.short	0x010a
        /*07fa*/ 	.byte	0x07
	.zero		1


	//   ....[112]....
        /*07fc*/ 	.word	0x00004e30
        /*0800*/ 	.word	0x000000ff
        /*0804*/ 	.word	0x00000130
        /*0808*/ 	.short	0x010b
        /*080a*/ 	.byte	0x07
	.zero		1


	//   ....[113]....
        /*080c*/ 	.word	0x00004e50
        /*0810*/ 	.word	0x000000ff
        /*0814*/ 	.word	0x00000000
        /*0818*/ 	.short	0x0101
        /*081a*/ 	.byte	0x0d
	.zero		1


	//   ....[114]....
        /*081c*/ 	.word	0x00004e80
        /*0820*/ 	.word	0x000000ff
        /*0824*/ 	.word	0x00000138
        /*0828*/ 	.short	0x010a
        /*082a*/ 	.byte	0x07
	.zero		1


	//   ....[115]....
        /*082c*/ 	.word	0x00004ea0
        /*0830*/ 	.word	0x000000ff
        /*0834*/ 	.word	0x00000140
        /*0838*/ 	.short	0x010a
        /*083a*/ 	.byte	0x07
	.zero		1


	//   ....[116]....
        /*083c*/ 	.word	0x00004ee0
        /*0840*/ 	.word	0x00000000
        /*0844*/ 	.word	0x00000148
        /*0848*/ 	.short	0x010a
        /*084a*/ 	.byte	0xff
	.zero		1


	//   ....[117]....
        /*084c*/ 	.word	0x00005210
        /*0850*/ 	.word	0x00000000
        /*0854*/ 	.word	0x00000160
        /*0858*/ 	.short	0x010a
        /*085a*/ 	.byte	0xff
	.zero		1


	//   ....[118]....
        /*085c*/ 	.word	0x00005320
        /*0860*/ 	.word	0x00000000
        /*0864*/ 	.word	0x00000000
        /*0868*/ 	.short	0x0101
        /*086a*/ 	.byte	0xff
	.zero		1


	//   ....[119]....
        /*086c*/ 	.word	0x00005d50
        /*0870*/ 	.word	0x00000003
        /*0874*/ 	.word	0x00000120
        /*0878*/ 	.short	0x010a
        /*087a*/ 	.byte	0xff
	.zero		1


	//   ....[120]....
        /*087c*/ 	.word	0x00005d90
        /*0880*/ 	.word	0x00000070
        /*0884*/ 	.word	0x00000180
        /*0888*/ 	.short	0x010a
        /*088a*/ 	.byte	0xff
	.zero		1


	//   ....[121]....
        /*088c*/ 	.word	0x00005ed0
        /*0890*/ 	.word	0x00000003
        /*0894*/ 	.word	0x00000120
        /*0898*/ 	.short	0x010a
        /*089a*/ 	.byte	0xff
	.zero		1


	//   ....[122]....
        /*089c*/ 	.word	0x00006030
        /*08a0*/ 	.word	0x00000000
        /*08a4*/ 	.word	0x00000000
        /*08a8*/ 	.short	0x0101
        /*08aa*/ 	.byte	0xff
	.zero		1


	//   ....[123]....
        /*08ac*/ 	.word	0x00006090
        /*08b0*/ 	.word	0x00000070
        /*08b4*/ 	.word	0x00000180
        /*08b8*/ 	.short	0x010a
        /*08ba*/ 	.byte	0xff
	.zero		1


	//   ....[124]....
        /*08bc*/ 	.word	0x000074a0
        /*08c0*/ 	.word	0x00000006
        /*08c4*/ 	.word	0x00000120
        /*08c8*/ 	.short	0x010a
        /*08ca*/ 	.byte	0xff
	.zero		1


	//   ....[125]....
        /*08cc*/ 	.word	0x00007580
        /*08d0*/ 	.word	0x00000006
        /*08d4*/ 	.word	0x00000120
        /*08d8*/ 	.short	0x010a
        /*08da*/ 	.byte	0xff
	.zero		1


	//   ....[126]....
        /*08dc*/ 	.word	0x000076c0
        /*08e0*/ 	.word	0x00000005
        /*08e4*/ 	.word	0x00000000
        /*08e8*/ 	.short	0x0101
        /*08ea*/ 	.byte	0xff
	.zero		1


	//   ....[127]....
        /*08ec*/ 	.word	0x00008b30
        /*08f0*/ 	.word	0x00000003
        /*08f4*/ 	.word	0x00000120
        /*08f8*/ 	.short	0x010a
        /*08fa*/ 	.byte	0xff
	.zero		1


	//   ....[128]....
        /*08fc*/ 	.word	0x00008c10
        /*0900*/ 	.word	0x00000003
        /*0904*/ 	.word	0x00000120
        /*0908*/ 	.short	0x010a
        /*090a*/ 	.byte	0xff
	.zero		1


	//   ....[129]....
        /*090c*/ 	.word	0x00008d50
        /*0910*/ 	.word	0x00000003
        /*0914*/ 	.word	0x00000000
        /*0918*/ 	.short	0x0101
        /*091a*/ 	.byte	0xff
	.zero		1


	//   ....[130]....
        /*091c*/ 	.word	0x00009160
        /*0920*/ 	.word	0x000000ff
        /*0924*/ 	.word	0x00000000
        /*0928*/ 	.short	0x0101
        /*092a*/ 	.byte	0x05
	.zero		1


	//   ....[131]....
        /*092c*/ 	.word	0x0000a390
        /*0930*/ 	.word	0x00000003
        /*0934*/ 	.word	0x000001b0
        /*0938*/ 	.short	0x010a
        /*093a*/ 	.byte	0xff
	.zero		1


	//   ....[132]....
        /*093c*/ 	.word	0x0000a3f0
        /*0940*/ 	.word	0x00000002
        /*0944*/ 	.word	0x00000090
        /*0948*/ 	.short	0x010a
        /*094a*/ 	.byte	0xff
	.zero		1


	//   ....[133]....
        /*094c*/ 	.word	0x0000a450
        /*0950*/ 	.word	0x00000002
        /*0954*/ 	.word	0x00000090
        /*0958*/ 	.short	0x010a
        /*095a*/ 	.byte	0xff
	.zero		1


	//   ....[134]....
        /*095c*/ 	.word	0x0000a4a0
        /*0960*/ 	.word	0x00000002
        /*0964*/ 	.word	0x00000160
        /*0968*/ 	.short	0x010a
        /*096a*/ 	.byte	0xff
	.zero		1


	//   ....[135]....
        /*096c*/ 	.word	0x0000a500
        /*0970*/ 	.word	0x00000000
        /*0974*/ 	.word	0x00000000
        /*0978*/ 	.short	0x010a
        /*097a*/ 	.byte	0xff
	.zero		1


	//   ....[136]....
        /*097c*/ 	.word	0x0000a560
        /*0980*/ 	.word	0x00000000
        /*0984*/ 	.word	0x00000000
        /*0988*/ 	.short	0x010a
        /*098a*/ 	.byte	0xff
	.zero		1


	//   ....[137]....
        /*098c*/ 	.word	0x0000a5c0
        /*0990*/ 	.word	0x00000000
        /*0994*/ 	.word	0x00000000
        /*0998*/ 	.short	0x010a
        /*099a*/ 	.byte	0xff
	.zero		1


	//   ....[138]....
        /*099c*/ 	.word	0x0000a620
        /*09a0*/ 	.word	0x00000000
        /*09a4*/ 	.word	0x00000000
        /*09a8*/ 	.short	0x010a
        /*09aa*/ 	.byte	0xff
	.zero		1


	//   ....[139]....
        /*09ac*/ 	.word	0x0000a680
        /*09b0*/ 	.word	0x00000000
        /*09b4*/ 	.word	0x00000000
        /*09b8*/ 	.short	0x010a
        /*09ba*/ 	.byte	0xff
	.zero		1


	//   ....[140]....
        /*09bc*/ 	.word	0x0000a6e0
        /*09c0*/ 	.word	0x00000000
        /*09c4*/ 	.word	0x00000000
        /*09c8*/ 	.short	0x010a
        /*09ca*/ 	.byte	0xff
	.zero		1


	//   ....[141]....
        /*09cc*/ 	.word	0x0000a740
        /*09d0*/ 	.word	0x00000000
        /*09d4*/ 	.word	0x00000000
        /*09d8*/ 	.short	0x010a
        /*09da*/ 	.byte	0xff
	.zero		1


	//   ....[142]....
        /*09dc*/ 	.word	0x0000a7a0
        /*09e0*/ 	.word	0x00000000
        /*09e4*/ 	.word	0x00000000
        /*09e8*/ 	.short	0x010a
        /*09ea*/ 	.byte	0xff
	.zero		1


	//   ....[143]....
        /*09ec*/ 	.word	0x0000a800
        /*09f0*/ 	.word	0x00000000
        /*09f4*/ 	.word	0x00000000
        /*09f8*/ 	.short	0x010a
        /*09fa*/ 	.byte	0xff
	.zero		1


	//   ....[144]....
        /*09fc*/ 	.word	0x0000a860
        /*0a00*/ 	.word	0x00000000
        /*0a04*/ 	.word	0x00000000
        /*0a08*/ 	.short	0x010a
        /*0a0a*/ 	.byte	0xff
	.zero		1


	//   ....[145]....
        /*0a0c*/ 	.word	0x0000a8c0
        /*0a10*/ 	.word	0x00000000
        /*0a14*/ 	.word	0x00000000
        /*0a18*/ 	.short	0x010a
        /*0a1a*/ 	.byte	0xff
	.zero		1


	//   ....[146]....
        /*0a1c*/ 	.word	0x0000a920
        /*0a20*/ 	.word	0x00000000
        /*0a24*/ 	.word	0x00000000
        /*0a28*/ 	.short	0x010a
        /*0a2a*/ 	.byte	0xff
	.zero		1


	//   ....[147]....
        /*0a2c*/ 	.word	0x0000a980
        /*0a30*/ 	.word	0x00000000
        /*0a34*/ 	.word	0x00000000
        /*0a38*/ 	.short	0x010a
        /*0a3a*/ 	.byte	0xff
	.zero		1


	//   ....[148]....
        /*0a3c*/ 	.word	0x0000a9e0
        /*0a40*/ 	.word	0x00000000
        /*0a44*/ 	.word	0x00000000
        /*0a48*/ 	.short	0x010a
        /*0a4a*/ 	.byte	0xff
	.zero		1


	//   ....[149]....
        /*0a4c*/ 	.word	0x0000aa40
        /*0a50*/ 	.word	0x00000000
        /*0a54*/ 	.word	0x00000000
        /*0a58*/ 	.short	0x010a
        /*0a5a*/ 	.byte	0xff
	.zero		1


	//   ....[150]....
        /*0a5c*/ 	.word	0x0000aaa0
        /*0a60*/ 	.word	0x00000000
        /*0a64*/ 	.word	0x00000000
        /*0a68*/ 	.short	0x010a
        /*0a6a*/ 	.byte	0xff
	.zero		1


	//   ....[151]....
        /*0a6c*/ 	.word	0x0000ab00
        /*0a70*/ 	.word	0x00000000
        /*0a74*/ 	.word	0x00000000
        /*0a78*/ 	.short	0x010a
        /*0a7a*/ 	.byte	0xff
	.zero		1


	//   ....[152]....
        /*0a7c*/ 	.word	0x0000ab50
        /*0a80*/ 	.word	0x00000000
        /*0a84*/ 	.word	0x000001a0
        /*0a88*/ 	.short	0x010a
        /*0a8a*/ 	.byte	0xff
	.zero		1


	//   ....[153]....
        /*0a8c*/ 	.word	0x0000abb0
        /*0a90*/ 	.word	0x00000000
        /*0a94*/ 	.word	0x00000170
        /*0a98*/ 	.short	0x010a
        /*0a9a*/ 	.byte	0xff
	.zero		1


	//   ....[154]....
        /*0a9c*/ 	.word	0x0000ac00
        /*0aa0*/ 	.word	0x00000000
        /*0aa4*/ 	.word	0x00000160
        /*0aa8*/ 	.short	0x010a
        /*0aaa*/ 	.byte	0xff
	.zero		1


	//   ....[155]....
        /*0aac*/ 	.word	0x0000ac60
        /*0ab0*/ 	.word	0x00000000
        /*0ab4*/ 	.word	0x00000170
        /*0ab8*/ 	.short	0x010a
        /*0aba*/ 	.byte	0xff
	.zero		1


	//   ....[156]....
        /*0abc*/ 	.word	0x0000acb0
        /*0ac0*/ 	.word	0x00000000
        /*0ac4*/ 	.word	0x00000160
        /*0ac8*/ 	.short	0x010a
        /*0aca*/ 	.byte	0xff
	.zero		1


	//   ....[157]....
        /*0acc*/ 	.word	0x0000ad10
        /*0ad0*/ 	.word	0x00000003
        /*0ad4*/ 	.word	0x00000190
        /*0ad8*/ 	.short	0x010a
        /*0ada*/ 	.byte	0xff
	.zero		1


	//   ....[158]....
        /*0adc*/ 	.word	0x0000ad70
        /*0ae0*/ 	.word	0x00000000
        /*0ae4*/ 	.word	0x00000000
        /*0ae8*/ 	.short	0x010a
        /*0aea*/ 	.byte	0xff
	.zero		1


	//   ....[159]....
        /*0aec*/ 	.word	0x0000add0
        /*0af0*/ 	.word	0x00000000
        /*0af4*/ 	.word	0x00000000
        /*0af8*/ 	.short	0x010a
        /*0afa*/ 	.byte	0xff
	.zero		1


	//   ....[160]....
        /*0afc*/ 	.word	0x0000ae30
        /*0b00*/ 	.word	0x00000000
        /*0b04*/ 	.word	0x00000000
        /*0b08*/ 	.short	0x010a
        /*0b0a*/ 	.byte	0xff
	.zero		1


	//   ....[161]....
        /*0b0c*/ 	.word	0x0000ae80
        /*0b10*/ 	.word	0x00000000
        /*0b14*/ 	.word	0x00000160
        /*0b18*/ 	.short	0x010a
        /*0b1a*/ 	.byte	0xff
	.zero		1


	//   ....[162]....
        /*0b1c*/ 	.word	0x0000aee0
        /*0b20*/ 	.word	0x00000000
        /*0b24*/ 	.word	0x00000158
        /*0b28*/ 	.short	0x010a
        /*0b2a*/ 	.byte	0xff
	.zero		1


	//   ....[163]....
        /*0b2c*/ 	.word	0x0000af40
        /*0b30*/ 	.word	0x00000003
        /*0b34*/ 	.word	0x00000138
        /*0b38*/ 	.short	0x010a
        /*0b3a*/ 	.byte	0xff
	.zero		1


	//   ....[164]....
        /*0b3c*/ 	.word	0x0000afa0
        /*0b40*/ 	.word	0x00000003
        /*0b44*/ 	.word	0x00000140
        /*0b48*/ 	.short	0x010a
        /*0b4a*/ 	.byte	0xff
	.zero		1


	//   ....[165]....
        /*0b4c*/ 	.word	0x0000b000
        /*0b50*/ 	.word	0x00000003
        /*0b54*/ 	.word	0x00000148
        /*0b58*/ 	.short	0x010a
        /*0b5a*/ 	.byte	0xff
	.zero		1


	//   ....[166]....
        /*0b5c*/ 	.word	0x0000b060
        /*0b60*/ 	.word	0x00000000
        /*0b64*/ 	.word	0x00000138
        /*0b68*/ 	.short	0x010a
        /*0b6a*/ 	.byte	0xff
	.zero		1


	//   ....[167]....
        /*0b6c*/ 	.word	0x0000b0c0
        /*0b70*/ 	.word	0x00000000
        /*0b74*/ 	.word	0x00000140
        /*0b78*/ 	.short	0x010a
        /*0b7a*/ 	.byte	0xff
	.zero		1


	//   ....[168]....
        /*0b7c*/ 	.word	0x0000b110
        /*0b80*/ 	.word	0x00000000
        /*0b84*/ 	.word	0x00000160
        /*0b88*/ 	.short	0x010a
        /*0b8a*/ 	.byte	0xff
	.zero		1


	//   ....[169]....
        /*0b8c*/ 	.word	0x0000b160
        /*0b90*/ 	.word	0x00000003
        /*0b94*/ 	.word	0x00000120
        /*0b98*/ 	.short	0x010a
        /*0b9a*/ 	.byte	0xff
	.zero		1


	//   ....[170]....
        /*0b9c*/ 	.word	0x0000b1b0
        /*0ba0*/ 	.word	0x00000070
        /*0ba4*/ 	.word	0x00000180
        /*0ba8*/ 	.short	0x010a
        /*0baa*/ 	.byte	0xff
	.zero		1


	//   ....[171]....
        /*0bac*/ 	.word	0x0000b200
        /*0bb0*/ 	.word	0x00000006
        /*0bb4*/ 	.word	0x00000120
        /*0bb8*/ 	.short	0x010a
        /*0bba*/ 	.byte	0xff
	.zero		1


	//   ....[172]....
        /*0bbc*/ 	.word	0x0000b250
        /*0bc0*/ 	.word	0x00000003
        /*0bc4*/ 	.word	0x00000120
        /*0bc8*/ 	.short	0x010a
        /*0bca*/ 	.byte	0xff
	.zero		1


	//----- nvinfo : EIATTR_NUM_MBARRIERS
	.align		4
.L_48:
        /*0bcc*/ 	.byte	0x03, 0x38
        /*0bce*/ 	.short	0x0038


	//----- nvinfo : EIATTR_EXIT_INSTR_OFFSETS
	.align		4
        /*0bd0*/ 	.byte	0x04, 0x1c
        /*0bd2*/ 	.short	(.L_50 - .L_49)


	//   ....[0]....
.L_49:
        /*0bd4*/ 	.word	0x00002e70


	//   ....[1]....
        /*0bd8*/ 	.word	0x00003360


	//   ....[2]....
        /*0bdc*/ 	.word	0x000033c0


	//   ....[3]....
        /*0be0*/ 	.word	0x00004050


	//   ....[4]....
        /*0be4*/ 	.word	0x00004f10


	//   ....[5]....
        /*0be8*/ 	.word	0x00004f50


	//   ....[6]....
        /*0bec*/ 	.word	0x0000a380


	//----- nvinfo : EIATTR_MAX_THREADS
	.align		4
.L_50:
        /*0bf0*/ 	.byte	0x04, 0x05
        /*0bf2*/ 	.short	(.L_52 - .L_51)
.L_51:
        /*0bf4*/ 	.word	0x00000100
        /*0bf8*/ 	.word	0x00000001
        /*0bfc*/ 	.word	0x00000001


	//----- nvinfo : EIATTR_CRS_STACK_SIZE
	.align		4
.L_52:
        /*0c00*/ 	.byte	0x04, 0x1e
        /*0c02*/ 	.short	(.L_54 - .L_53)
.L_53:
        /*0c04*/ 	.word	0x00000000


	//----- nvinfo : EIATTR_CBANK_PARAM_SIZE
	.align		4
.L_54:
        /*0c08*/ 	.byte	0x03, 0x19
        /*0c0a*/ 	.short	0x0800


	//----- nvinfo : EIATTR_PARAM_CBANK
	.align		4
        /*0c0c*/ 	.byte	0x04, 0x0a
        /*0c0e*/ 	.short	(.L_56 - .L_55)
	.align		4
.L_55:
        /*0c10*/ 	.word	index@(.nv.constant0._ZN7cutlass13device_kernelINS_4gemm6kernel13GemmUniversalIN4cute5tupleIJiiiiEEENS1_10collective13CollectiveMmaINS1_35MainloopSm100TmaUmmaWarpSpecializedILi18ELi2ELi2ENS5_IJNS4_1CILi1EEESB_SB_EEEEENS5_IJNSA_ILi128EEENSA_ILi192EEENSA_ILi32EEEEEEaNS5_IJlSB_lEEEaSI_NS4_8TiledMMAINS4_8MMA_AtomIJNS4_15SM100_MMA_S8_SSIaaiLi128ELi192ELNS4_4UMMA5MajorE0ELSN_0ELNSM_8SaturateE0EEEEEENS4_6LayoutISC_NS5_IJNSA_ILi0EEESS_SS_EEEEENS5_IJNS4_10UnderscoreESV_SV_EEEEENS4_13SM90_TMA_LOADENS4_14ComposedLayoutINS4_7SwizzleILi1ELi4ELi3EEENS4_18smem_ptr_flag_bitsILi8EEENSR_INS5_IJNSA_ILi8EEESG_EEENS5_IJSG_SB_EEEEEEEvNS4_8identityESY_S18_vS19_EENS_8epilogue10collective18CollectiveEpilogueINS1B_23Sm100TmaWarpSpecializedILi3ELi2ELi64ELb0ELb0EEEJSH_NS5_IJNSR_ISE_SB_EENSR_INSA_ILi64EEESB_EEEEEaSI_aSI_NS1B_6fusion15FusionCallbacksIS1F_NS1K_17LinearCombinationIaiaiLNS_15FloatRoundStyleE2EEESH_S1J_JEEENS4_5SM1004TMEM4LOAD26SM100_TMEM_LOAD_32dp32b64xESY_NSZ_INS10_ILi2ELi4ELi3EEES13_NSR_INS5_IJS14_S1H_EEENS5_IJS1H_SB_EEEEEEENS4_39AutoVectorizingCopyWithAssumedAlignmentILi128EEENS4_14SM90_TMA_STOREES1Y_S20_S20_EEEvvEEEEvNT_6ParamsE)
        /*0c14*/ 	.short	0x0380
        /*0c16*/ 	.short	0x0800


	//----- nvinfo : EIATTR_SW_WAR
	.align		4
.L_56:
        /*0c18*/ 	.byte	0x04, 0x36
        /*0c1a*/ 	.short	(.L_58 - .L_57)
.L_57:
        /*0c1c*/ 	.word	0x00000008
.L_58:


//--------------------- .nv.callgraph             --------------------------
	.section	.nv.callgraph,"",@"SHT_CUDA_CALLGRAPH"
	.align	4
	.sectionentsize	8
	.align		4
        /*0000*/ 	.word	0x00000000
	.align		4
        /*0004*/ 	.word	0xffffffff
	.align		4
        /*0008*/ 	.word	index@(_ZN7cutlass13device_kernelINS_4gemm6kernel13GemmUniversalIN4cute5tupleIJiiiiEEENS1_10collective13CollectiveMmaINS1_35MainloopSm100TmaUmmaWarpSpecializedILi18ELi2ELi2ENS5_IJNS4_1CILi1EEESB_SB_EEEEENS5_IJNSA_ILi128EEENSA_ILi192EEENSA_ILi32EEEEEEaNS5_IJlSB_lEEEaSI_NS4_8TiledMMAINS4_8MMA_AtomIJNS4_15SM100_MMA_S8_SSIaaiLi128ELi192ELNS4_4UMMA5MajorE0ELSN_0ELNSM_8SaturateE0EEEEEENS4_6LayoutISC_NS5_IJNSA_ILi0EEESS_SS_EEEEENS5_IJNS4_10UnderscoreESV_SV_EEEEENS4_13SM90_TMA_LOADENS4_14ComposedLayoutINS4_7SwizzleILi1ELi4ELi3EEENS4_18smem_ptr_flag_bitsILi8EEENSR_INS5_IJNSA_ILi8EEESG_EEENS5_IJSG_SB_EEEEEEEvNS4_8identityESY_S18_vS19_EENS_8epilogue10collective18CollectiveEpilogueINS1B_23Sm100TmaWarpSpecializedILi3ELi2ELi64ELb0ELb0EEEJSH_NS5_IJNSR_ISE_SB_EENSR_INSA_ILi64EEESB_EEEEEaSI_aSI_NS1B_6fusion15FusionCallbacksIS1F_NS1K_17LinearCombinationIaiaiLNS_15FloatRoundStyleE2EEESH_S1J_JEEENS4_5SM1004TMEM4LOAD26SM100_TMEM_LOAD_32dp32b64xESY_NSZ_INS10_ILi2ELi4ELi3EEES13_NSR_INS5_IJS14_S1H_EEENS5_IJS1H_SB_EEEEEEENS4_39AutoVectorizingCopyWithAssumedAlignmentILi128EEENS4_14SM90_TMA_STOREES1Y_S20_S20_EEEvvEEEEvNT_6ParamsE)
	.align		4
        /*000c*/ 	.word	index@(__assertfail)
	.align		4
        /*0010*/ 	.word	0x00000000
	.align		4
        /*0014*/ 	.word	0xfffffffe
	.align		4
        /*0018*/ 	.word	0x00000000
	.align		4
        /*001c*/ 	.word	0xfffffffd
	.align		4
        /*0020*/ 	.word	0x00000000
	.align		4
        /*0024*/ 	.word	0xfffffffc


//--------------------- .nv.constant4             --------------------------
	.section	.nv.constant4,"a",@progbits
	.align	8
	.align		8
.nv.constant4:
        /*0000*/ 	.dword	__assertfail
	.align		8
        /*0008*/ 	.dword	__unnamed_1
	.align		8
        /*0010*/ 	.dword	__unnamed_2
	.align		8
        /*0018*/ 	.dword	__unnamed_3
	.align		8
        /*0020*/ 	.dword	_ZN40_INTERNAL_dc7039b7_4_k_cu_b50d91e6_246384cuda3std3__45__cpo5beginE
	.align		8
        /*0028*/ 	.dword	_ZN40_INTERNAL_dc7039b7_4_k_cu_b50d91e6_246384cuda3std3__45__cpo3endE
	.align		8
        /*0030*/ 	.dword	_ZN40_INTERNAL_dc7039b7_4_k_cu_b50d91e6_246384cuda3std3__45__cpo6cbeginE
	.align		8
        /*0038*/ 	.dword	_ZN40_INTERNAL_dc7039b7_4_k_cu_b50d91e6_246384cuda3std3__45__cpo4cendE
	.align		8
        /*0040*/ 	.dword	_ZN40_INTERNAL_dc7039b7_4_k_cu_b50d91e6_246384cuda3std3__442_GLOBAL__N__dc7039b7_4_k_cu_b50d91e6_246386ignoreE
	.align		8
        /*0048*/ 	.dword	_ZN40_INTERNAL_dc7039b7_4_k_cu_b50d91e6_246384cuda3std3__419piecewise_constructE
	.align		8
        /*0050*/ 	.dword	_ZN40_INTERNAL_dc7039b7_4_k_cu_b50d91e6_246384cuda3std3__48in_placeE
	.align		8
        /*0058*/ 	.dword	_ZN40_INTERNAL_dc7039b7_4_k_cu_b50d91e6_246384cuda3std6ranges3__45__cpo4swapE
	.align		8
        /*0060*/ 	.dword	_ZN40_INTERNAL_dc7039b7_4_k_cu_b50d91e6_246384cuda3std6ranges3__45__cpo9iter_moveE
	.align		8
        /*0068*/ 	.dword	_ZN40_INTERNAL_dc7039b7_4_k_cu_b50d91e6_246384cute7productE
	.align		8
        /*0070*/ 	.dword	_ZN40_INTERNAL_dc7039b7_4_k_cu_b50d91e6_246384cute1_E
	.align		8
        /*0078*/ 	.dword	$str$25
	.align		8
        /*0080*/ 	.dword	$str$26
	.align		8
        /*0088*/ 	.dword	$str$27
	.align		8
        /*0090*/ 	.dword	$str$28


//--------------------- .text._ZN7cutlass13device_kernelINS_4gemm6kernel13GemmUniversalIN4cute5tupleIJiiiiEEENS1_10collective13CollectiveMmaINS1_35MainloopSm100TmaUmmaWarpSpecializedILi18ELi2ELi2ENS5_IJNS4_1CILi1EEESB_SB_EEEEENS5_IJNSA_ILi128EEENSA_ILi192EEENSA_ILi32EEEEEEaNS5_IJlSB_lEEEaSI_NS4_8TiledMMAINS4_8MMA_AtomIJNS4_15SM100_MMA_S8_SSIaaiLi128ELi192ELNS4_4UMMA5MajorE0ELSN_0ELNSM_8SaturateE0EEEEEENS4_6LayoutISC_NS5_IJNSA_ILi0EEESS_SS_EEEEENS5_IJNS4_10UnderscoreESV_SV_EEEEENS4_13SM90_TMA_LOADENS4_14ComposedLayoutINS4_7SwizzleILi1ELi4ELi3EEENS4_18smem_ptr_flag_bitsILi8EEENSR_INS5_IJNSA_ILi8EEESG_EEENS5_IJSG_SB_EEEEEEEvNS4_8identityESY_S18_vS19_EENS_8epilogue10collective18CollectiveEpilogueINS1B_23Sm100TmaWarpSpecializedILi3ELi2ELi64ELb0ELb0EEEJSH_NS5_IJNSR_ISE_SB_EENSR_INSA_ILi64EEESB_EEEEEaSI_aSI_NS1B_6fusion15FusionCallbacksIS1F_NS1K_17LinearCombinationIaiaiLNS_15FloatRoundStyleE2EEESH_S1J_JEEENS4_5SM1004TMEM4LOAD26SM100_TMEM_LOAD_32dp32b64xESY_NSZ_INS10_ILi2ELi4ELi3EEES13_NSR_INS5_IJS14_S1H_EEENS5_IJS1H_SB_EEEEEEENS4_39AutoVectorizingCopyWithAssumedAlignmentILi128EEENS4_14SM90_TMA_STOREES1Y_S20_S20_EEEvvEEEEvNT_6ParamsE --------------------------
	.section	.text._ZN7cutlass13device_kernelINS_4gemm6kernel13GemmUniversalIN4cute5tupleIJiiiiEEENS1_10collective13CollectiveMmaINS1_35MainloopSm100TmaUmmaWarpSpecializedILi18ELi2ELi2ENS5_IJNS4_1CILi1EEESB_SB_EEEEENS5_IJNSA_ILi128EEENSA_ILi192EEENSA_ILi32EEEEEEaNS5_IJlSB_lEEEaSI_NS4_8TiledMMAINS4_8MMA_AtomIJNS4_15SM100_MMA_S8_SSIaaiLi128ELi192ELNS4_4UMMA5MajorE0ELSN_0ELNSM_8SaturateE0EEEEEENS4_6LayoutISC_NS5_IJNSA_ILi0EEESS_SS_EEEEENS5_IJNS4_10UnderscoreESV_SV_EEEEENS4_13SM90_TMA_LOADENS4_14ComposedLayoutINS4_7SwizzleILi1ELi4ELi3EEENS4_18smem_ptr_flag_bitsILi8EEENSR_INS5_IJNSA_ILi8EEESG_EEENS5_IJSG_SB_EEEEEEEvNS4_8identityESY_S18_vS19_EENS_8epilogue10collective18CollectiveEpilogueINS1B_23Sm100TmaWarpSpecializedILi3ELi2ELi64ELb0ELb0EEEJSH_NS5_IJNSR_ISE_SB_EENSR_INSA_ILi64EEESB_EEEEEaSI_aSI_NS1B_6fusion15FusionCallbacksIS1F_NS1K_17LinearCombinationIaiaiLNS_15FloatRoundStyleE2EEESH_S1J_JEEENS4_5SM1004TMEM4LOAD26SM100_TMEM_LOAD_32dp32b64xESY_NSZ_INS10_ILi2ELi4ELi3EEES13_NSR_INS5_IJS14_S1H_EEENS5_IJS1H_SB_EEEEEEENS4_39AutoVectorizingCopyWithAssumedAlignmentILi128EEENS4_14SM90_TMA_STOREES1Y_S20_S20_EEEvvEEEEvNT_6ParamsE,"ax",@progbits
	.align	128
.text._ZN7cutlass13device_kernelINS_4gemm6kernel13GemmUniversalIN4cute5tupleIJiiiiEEENS1_10collective13CollectiveMmaINS1_35MainloopSm100TmaUmmaWarpSpecializedILi18ELi2ELi2ENS5_IJNS4_1CILi1EEESB_SB_EEEEENS5_IJNSA_ILi128EEENSA_ILi192EEENSA_ILi32EEEEEEaNS5_IJlSB_lEEEaSI_NS4_8TiledMMAINS4_8MMA_AtomIJNS4_15SM100_MMA_S8_SSIaaiLi128ELi192ELNS4_4UMMA5MajorE0ELSN_0ELNSM_8SaturateE0EEEEEENS4_6LayoutISC_NS5_IJNSA_ILi0EEESS_SS_EEEEENS5_IJNS4_10UnderscoreESV_SV_EEEEENS4_13SM90_TMA_LOADENS4_14ComposedLayoutINS4_7SwizzleILi1ELi4ELi3EEENS4_18smem_ptr_flag_bitsILi8EEENSR_INS5_IJNSA_ILi8EEESG_EEENS5_IJSG_SB_EEEEEEEvNS4_8identityESY_S18_vS19_EENS_8epilogue10collective18CollectiveEpilogueINS1B_23Sm100TmaWarpSpecializedILi3ELi2ELi64ELb0ELb0EEEJSH_NS5_IJNSR_ISE_SB_EENSR_INSA_ILi64EEESB_EEEEEaSI_aSI_NS1B_6fusion15FusionCallbacksIS1F_NS1K_17LinearCombinationIaiaiLNS_15FloatRoundStyleE2EEESH_S1J_JEEENS4_5SM1004TMEM4LOAD26SM100_TMEM_LOAD_32dp32b64xESY_NSZ_INS10_ILi2ELi4ELi3EEES13_NSR_INS5_IJS14_S1H_EEENS5_IJS1H_SB_EEEEEEENS4_39AutoVectorizingCopyWithAssumedAlignmentILi128EEENS4_14SM90_TMA_STOREES1Y_S20_S20_EEEvvEEEEvNT_6ParamsE:
        .type           _ZN7cutlass13device_kernelINS_4gemm6kernel13GemmUniversalIN4cute5tupleIJiiiiEEENS1_10collective13CollectiveMmaINS1_35MainloopSm100TmaUmmaWarpSpecializedILi18ELi2ELi2ENS5_IJNS4_1CILi1EEESB_SB_EEEEENS5_IJNSA_ILi128EEENSA_ILi192EEENSA_ILi32EEEEEEaNS5_IJlSB_lEEEaSI_NS4_8TiledMMAINS4_8MMA_AtomIJNS4_15SM100_MMA_S8_SSIaaiLi128ELi192ELNS4_4UMMA5MajorE0ELSN_0ELNSM_8SaturateE0EEEEEENS4_6LayoutISC_NS5_IJNSA_ILi0EEESS_SS_EEEEENS5_IJNS4_10UnderscoreESV_SV_EEEEENS4_13SM90_TMA_LOADENS4_14ComposedLayoutINS4_7SwizzleILi1ELi4ELi3EEENS4_18smem_ptr_flag_bitsILi8EEENSR_INS5_IJNSA_ILi8EEESG_EEENS5_IJSG_SB_EEEEEEEvNS4_8identityESY_S18_vS19_EENS_8epilogue10collective18CollectiveEpilogueINS1B_23Sm100TmaWarpSpecializedILi3ELi2ELi64ELb0ELb0EEEJSH_NS5_IJNSR_ISE_SB_EENSR_INSA_ILi64EEESB_EEEEEaSI_aSI_NS1B_6fusion15FusionCallbacksIS1F_NS1K_17LinearCombinationIaiaiLNS_15FloatRoundStyleE2EEESH_S1J_JEEENS4_5SM1004TMEM4LOAD26SM100_TMEM_LOAD_32dp32b64xESY_NSZ_INS10_ILi2ELi4ELi3EEES13_NSR_INS5_IJS14_S1H_EEENS5_IJS1H_SB_EEEEEEENS4_39AutoVectorizingCopyWithAssumedAlignmentILi128EEENS4_14SM90_TMA_STOREES1Y_S20_S20_EEEvvEEEEvNT_6ParamsE,@function
        .size           _ZN7cutlass13device_kernelINS_4gemm6kernel13GemmUniversalIN4cute5tupleIJiiiiEEENS1_10collective13CollectiveMmaINS1_35MainloopSm100TmaUmmaWarpSpecializedILi18ELi2ELi2ENS5_IJNS4_1CILi1EEESB_SB_EEEEENS5_IJNSA_ILi128EEENSA_ILi192EEENSA_ILi32EEEEEEaNS5_IJlSB_lEEEaSI_NS4_8TiledMMAINS4_8MMA_AtomIJNS4_15SM100_MMA_S8_SSIaaiLi128ELi192ELNS4_4UMMA5MajorE0ELSN_0ELNSM_8SaturateE0EEEEEENS4_6LayoutISC_NS5_IJNSA_ILi0EEESS_SS_EEEEENS5_IJNS4_10UnderscoreESV_SV_EEEEENS4_13SM90_TMA_LOADENS4_14ComposedLayoutINS4_7SwizzleILi1ELi4ELi3EEENS4_18smem_ptr_flag_bitsILi8EEENSR_INS5_IJNSA_ILi8EEESG_EEENS5_IJSG_SB_EEEEEEEvNS4_8identityESY_S18_vS19_EENS_8epilogue10collective18CollectiveEpilogueINS1B_23Sm100TmaWarpSpecializedILi3ELi2ELi64ELb0ELb0EEEJSH_NS5_IJNSR_ISE_SB_EENSR_INSA_ILi64EEESB_EEEEEaSI_aSI_NS1B_6fusion15FusionCallbacksIS1F_NS1K_17LinearCombinationIaiaiLNS_15FloatRoundStyleE2EEESH_S1J_JEEENS4_5SM1004TMEM4LOAD26SM100_TMEM_LOAD_32dp32b64xESY_NSZ_INS10_ILi2ELi4ELi3EEES13_NSR_INS5_IJS14_S1H_EEENS5_IJS1H_SB_EEEEEEENS4_39AutoVectorizingCopyWithAssumedAlignmentILi128EEENS4_14SM90_TMA_STOREES1Y_S20_S20_EEEvvEEEEvNT_6ParamsE,(.L_x_198 - _ZN7cutlass13device_kernelINS_4gemm6kernel13GemmUniversalIN4cute5tupleIJiiiiEEENS1_10collective13CollectiveMmaINS1_35MainloopSm100TmaUmmaWarpSpecializedILi18ELi2ELi2ENS5_IJNS4_1CILi1EEESB_SB_EEEEENS5_IJNSA_ILi128EEENSA_ILi192EEENSA_ILi32EEEEEEaNS5_IJlSB_lEEEaSI_NS4_8TiledMMAINS4_8MMA_AtomIJNS4_15SM100_MMA_S8_SSIaaiLi128ELi192ELNS4_4UMMA5MajorE0ELSN_0ELNSM_8SaturateE0EEEEEENS4_6LayoutISC_NS5_IJNSA_ILi0EEESS_SS_EEEEENS5_IJNS4_10UnderscoreESV_SV_EEEEENS4_13SM90_TMA_LOADENS4_14ComposedLayoutINS4_7SwizzleILi1ELi4ELi3EEENS4_18smem_ptr_flag_bitsILi8EEENSR_INS5_IJNSA_ILi8EEESG_EEENS5_IJSG_SB_EEEEEEEvNS4_8identityESY_S18_vS19_EENS_8epilogue10collective18CollectiveEpilogueINS1B_23Sm100TmaWarpSpecializedILi3ELi2ELi64ELb0ELb0EEEJSH_NS5_IJNSR_ISE_SB_EENSR_INSA_ILi64EEESB_EEEEEaSI_aSI_NS1B_6fusion15FusionCallbacksIS1F_NS1K_17LinearCombinationIaiaiLNS_15FloatRoundStyleE2EEESH_S1J_JEEENS4_5SM1004TMEM4LOAD26SM100_TMEM_LOAD_32dp32b64xESY_NSZ_INS10_ILi2ELi4ELi3EEES13_NSR_INS5_IJS14_S1H_EEENS5_IJS1H_SB_EEEEEEENS4_39AutoVectorizingCopyWithAssumedAlignmentILi128EEENS4_14SM90_TMA_STOREES1Y_S20_S20_EEEvvEEEEvNT_6ParamsE)
        .other          _ZN7cutlass13device_kernelINS_4gemm6kernel13GemmUniversalIN4cute5tupleIJiiiiEEENS1_10collective13CollectiveMmaINS1_35MainloopSm100TmaUmmaWarpSpecializedILi18ELi2ELi2ENS5_IJNS4_1CILi1EEESB_SB_EEEEENS5_IJNSA_ILi128EEENSA_ILi192EEENSA_ILi32EEEEEEaNS5_IJlSB_lEEEaSI_NS4_8TiledMMAINS4_8MMA_AtomIJNS4_15SM100_MMA_S8_SSIaaiLi128ELi192ELNS4_4UMMA5MajorE0ELSN_0ELNSM_8SaturateE0EEEEEENS4_6LayoutISC_NS5_IJNSA_ILi0EEESS_SS_EEEEENS5_IJNS4_10UnderscoreESV_SV_EEEEENS4_13SM90_TMA_LOADENS4_14ComposedLayoutINS4_7SwizzleILi1ELi4ELi3EEENS4_18smem_ptr_flag_bitsILi8EEENSR_INS5_IJNSA_ILi8EEESG_EEENS5_IJSG_SB_EEEEEEEvNS4_8identityESY_S18_vS19_EENS_8epilogue10collective18CollectiveEpilogueINS1B_23Sm100TmaWarpSpecializedILi3ELi2ELi64ELb0ELb0EEEJSH_NS5_IJNSR_ISE_SB_EENSR_INSA_ILi64EEESB_EEEEEaSI_aSI_NS1B_6fusion15FusionCallbacksIS1F_NS1K_17LinearCombinationIaiaiLNS_15FloatRoundStyleE2EEESH_S1J_JEEENS4_5SM1004TMEM4LOAD26SM100_TMEM_LOAD_32dp32b64xESY_NSZ_INS10_ILi2ELi4ELi3EEES13_NSR_INS5_IJS14_S1H_EEENS5_IJS1H_SB_EEEEEEENS4_39AutoVectorizingCopyWithAssumedAlignmentILi128EEENS4_14SM90_TMA_STOREES1Y_S20_S20_EEEvvEEEEvNT_6ParamsE,@"STO_CUDA_ENTRY STV_DEFAULT"
_ZN7cutlass13device_kernelINS_4gemm6kernel13GemmUniversalIN4cute5tupleIJiiiiEEENS1_10collective13CollectiveMmaINS1_35MainloopSm100TmaUmmaWarpSpecializedILi18ELi2ELi2ENS5_IJNS4_1CILi1EEESB_SB_EEEEENS5_IJNSA_ILi128EEENSA_ILi192EEENSA_ILi32EEEEEEaNS5_IJlSB_lEEEaSI_NS4_8TiledMMAINS4_8MMA_AtomIJNS4_15SM100_MMA_S8_SSIaaiLi128ELi192ELNS4_4UMMA5MajorE0ELSN_0ELNSM_8SaturateE0EEEEEENS4_6LayoutISC_NS5_IJNSA_ILi0EEESS_SS_EEEEENS5_IJNS4_10UnderscoreESV_SV_EEEEENS4_13SM90_TMA_LOADENS4_14ComposedLayoutINS4_7SwizzleILi1ELi4ELi3EEENS4_18smem_ptr_flag_bitsILi8EEENSR_INS5_IJNSA_ILi8EEESG_EEENS5_IJSG_SB_EEEEEEEvNS4_8identityESY_S18_vS19_EENS_8epilogue10collective18CollectiveEpilogueINS1B_23Sm100TmaWarpSpecializedILi3ELi2ELi64ELb0ELb0EEEJSH_NS5_IJNSR_ISE_SB_EENSR_INSA_ILi64EEESB_EEEEEaSI_aSI_NS1B_6fusion15FusionCallbacksIS1F_NS1K_17LinearCombinationIaiaiLNS_15FloatRoundStyleE2EEESH_S1J_JEEENS4_5SM1004TMEM4LOAD26SM100_TMEM_LOAD_32dp32b64xESY_NSZ_INS10_ILi2ELi4ELi3EEES13_NSR_INS5_IJS14_S1H_EEENS5_IJS1H_SB_EEEEEEENS4_39AutoVectorizingCopyWithAssumedAlignmentILi128EEENS4_14SM90_TMA_STOREES1Y_S20_S20_EEEvvEEEEvNT_6ParamsE:
[----:B------:R-:W1:Y:S01]  /*0000*/  LDC R1, c[0x0][0x37c] ;  /* 0x0000df00ff017b82 */ /* 0x000e620000000800 */
[----:B------:R-:W2:Y:S01]  /*0010*/  S2R R165, SR_TID.X ;  /* 0x0000000000a57919 */ /* 0x000ea20000002100 */
[----:B------:R-:W3:Y:S01]  /*0020*/  LDCU.64 UR4, c[0x0][0x890] ;  /* 0x00011200ff0477ac */ /* 0x000ee20008000a00 */
[----:B------:R-:W-:Y:S02]  /*0030*/  PRMT R151, RZ, 0x7610, R151 ;  /* 0x00007610ff977816 */ /* 0x000fe40000000097 */
[----:B------:R-:W-:Y:S01]  /*0040*/  ELECT P5, URZ, PT ;  /* 0x0000000000ff782f */ /* 0x000fe200038a0000 */
[----:B------:R-:W4:Y:S01]  /*0050*/  LDCU.64 UR46, c[0x0][0x358] ;  /* 0x00006b00ff2e77ac */ /* 0x000f220008000a00 */
[----:B---3--:R-:W-:-:S04]  /*0060*/  UISETP.NE.U32.AND UP0, UPT, UR4, URZ, UPT ;  /* 0x000000ff0400728c */ /* 0x008fc8000bf05070 */
[----:B------:R-:W-:Y:S01]  /*0070*/  UISETP.NE.AND.EX UP0, UPT, UR5, URZ, UPT, UP0 ;  /* 0x000000ff0500728c */ /* 0x000fe2000bf05300 */
[----:B--2---:R-:W-:-:S05]  /*0080*/  SHF.R.U32.HI R153, RZ, 0x5, R165 ;  /* 0x00000005ff997819 */ /* 0x004fca00000116a5 */
[----:B------:R-:W2:Y:S02]  /*0090*/  SHFL.IDX PT, R0, R153, RZ, 0x1f ;  /* 0x00001fff99007589 */ /* 0x000ea400000e0000 */
[----:B--2---:R-:W-:Y:S01]  /*00a0*/  R2UR UR8, R0 ;  /* 0x00000000000872ca */ /* 0x004fe200000e0000 */
[----:B-1--4-:R-:W-:-:S14]  /*00b0*/  BRA.U UP0, `(.L_x_0) ;  /* 0x00000001002c7547 */ /* 0x012fdc000b800000 */
[----:B------:R-:W1:Y:S02]  /*00c0*/  LDCU.64 UR6, c[0x0][0x888] ;  /* 0x00011100ff0677ac */ /* 0x000e640008000a00 */
[----:B-1----:R-:W-:-:S04]  /*00d0*/  UISETP.NE.U32.AND UP0, UPT, UR6, URZ, UPT ;  /* 0x000000ff0600728c */ /* 0x002fc8000bf05070 */
[----:B------:R-:W-:-:S09]  /*00e0*/  UISETP.NE.AND.EX UP0, UPT, UR7, URZ, UPT, UP0 ;  /* 0x000000ff0700728c */ /* 0x000fd2000bf05300 */
[----:B------:R-:W-:Y:S05]  /*00f0*/  BRA.U !UP0, `(.L_x_1) ;  /* 0x0000000108107547 */ /* 0x000fea000b800000 */
[----:B------:R-:W1:Y:S02]  /*0100*/  LDC.64 R80, c[0x0][0x888] ;  /* 0x00022200ff507b82 */ /* 0x000e640000000a00 */
[----:B-1----:R1:W5:Y:S01]  /*0110*/  LDG.E R80, desc[UR46][R80.64] ;  /* 0x0000002e50507981 */ /* 0x002362000c1e1900 */
[----:B------:R-:W-:Y:S01]  /*0120*/  HFMA2 R151, -RZ, RZ, 0, 5.9604644775390625e-08 ;  /* 0x00000001ff977431 */ /* 0x000fe200000001ff */
[----:B------:R-:W-:Y:S05]  /*0130*/  BRA `(.L_x_0) ;  /* 0x00000000000c7947 */ /* 0x000fea0003800000 */
.L_x_1:
[----:B------:R-:W1:Y:S01]  /*0140*/  LDCU UR6, c[0x0][0x880] ;  /* 0x00011000ff0677ac */ /* 0x000e620008000800 */
[----:B------:R-:W-:Y:S01]  /*0150*/  HFMA2 R151, -RZ, RZ, 0, 5.9604644775390625e-08 ;  /* 0x00000001ff977431 */ /* 0x000fe200000001ff */
[----:B-1----:R-:W-:-:S07]  /*0160*/  MOV R80, UR6 ;  /* 0x0000000600507c02 */ /* 0x002fce0008000f00 */
.L_x_0:
[----:B------:R-:W2:Y:S02]  /*0170*/  LDCU.64 UR6, c[0x0][0x8b0] ;  /* 0x00011600ff0677ac */ /* 0x000ea40008000a00 */
[----:B--2---:R-:W-:-:S04]  /*0180*/  UISETP.NE.U32.AND UP0, UPT, UR6, URZ, UPT ;  /* 0x000000ff0600728c */ /* 0x004fc8000bf05070 */
[----:B------:R-:W-:-:S09]  /*0190*/  UISETP.NE.AND.EX UP0, UPT, UR7, URZ, UPT, UP0 ;  /* 0x000000ff0700728c */ /* 0x000fd2000bf05300 */
[----:B------:R-:W-:Y:S05]  /*01a0*/  BRA.U UP0, `(.L_x_2) ;  /* 0x0000000100247547 */ /* 0x000fea000b800000 */
[----:B------:R-:W2:Y:S02]  /*01b0*/  LDCU.64 UR6, c[0x0][0x8a8] ;  /* 0x00011500ff0677ac */ /* 0x000ea40008000a00 */
[----:B--2---:R-:W-:-:S04]  /*01c0*/  UISETP.NE.U32.AND UP0, UPT, UR6, URZ, UPT ;  /* 0x000000ff0600728c */ /* 0x004fc8000bf05070 */
[----:B------:R-:W-:-:S09]  /*01d0*/  UISETP.NE.AND.EX UP0, UPT, UR7, URZ, UPT, UP0 ;  /* 0x000000ff0700728c */ /* 0x000fd2000bf05300 */
[----:B------:R-:W-:Y:S05]  /*01e0*/  BRA.U !UP0, `(.L_x_3) ;  /* 0x00000001080c7547 */ /* 0x000fea000b800000 */
[----:B------:R-:W2:Y:S02]  /*01f0*/  LDC.64 R76, c[0x0][0x8a8] ;  /* 0x00022a00ff4c7b82 */ /* 0x000ea40000000a00 */
[----:B--2---:R2:W5:Y:S01]  /*0200*/  LDG.E R76, desc[UR46][R76.64] ;  /* 0x0000002e4c4c7981 */ /* 0x004562000c1e1900 */
[----:B------:R-:W-:Y:S05]  /*0210*/  BRA `(.L_x_2) ;  /* 0x0000000000087947 */ /* 0x000fea0003800000 */
.L_x_3:
[----:B------:R-:W2:Y:S02]  /*0220*/  LDCU UR6, c[0x0][0x8a0] ;  /* 0x00011400ff0677ac */ /* 0x000ea40008000800 */
[----:B--2---:R-:W-:Y:S02]  /*0230*/  MOV R76, UR6 ;  /* 0x00000006004c7c02 */ /* 0x004fe40008000f00 */
.L_x_2:
[----:B------:R-:W-:Y:S01]  /*0240*/  IMAD.U32 R0, RZ, RZ, UR8 ;  /* 0x00000008ff007e24 */ /* 0x000fe2000f8e00ff */
[----:B------:R-:W-:Y:S04]  /*0250*/  BSSY.RECONVERGENT B0, `(.L_x_4) ;  /* 0x000000c000007945 */ /* 0x000fe80003800200 */
[C---:B------:R-:W-:Y:S02]  /*0260*/  ISETP.NE.OR P1, PT, R0.reuse, 0x1, !P5 ;  /* 0x000000010000780c */ /* 0x040fe40006f25670 */
[----:B------:R-:W-:-:S11]  /*0270*/  ISETP.NE.OR P0, PT, R0, 0x3, !P5 ;  /* 0x000000030000780c */ /* 0x000fd60006f05670 */
[----:B------:R-:W-:Y:S05]  /*0280*/  @P1 BRA `(.L_x_5) ;  /* 0x0000000000201947 */ /* 0x000fea0003800000 */
[----:B------:R-:W3:Y:S02]  /*0290*/  LDCU.64 UR6, c[0x0][0x348] ;  /* 0x00006900ff0677ac */ /* 0x000ee40008000a00 */
[----:B---3--:R-:W-:Y:S02]  /*02a0*/  UIADD3 UR10, UP1, UPT, UR6, 0x80, URZ ;  /* 0x00000080060a7890 */ /* 0x008fe4000ff3e0ff */
[----:B------:R-:W-:Y:S02]  /*02b0*/  UIADD3 UR6, UP0, UPT, UR6, 0x180, URZ ;  /* 0x0000018006067890 */ /* 0x000fe4000ff1e0ff */
[----:B------:R-:W-:Y:S02]  /*02c0*/  UIADD3.X UR11, UPT, UPT, URZ, UR7, URZ, UP1, !UPT ;  /* 0x00000007ff0b7290 */ /* 0x000fe40008ffe4ff */
[----:B------:R-:W-:-:S07]  /*02d0*/  UIADD3.X UR7, UPT, UPT, URZ, UR7, URZ, UP0, !UPT ;  /* 0x00000007ff077290 */ /* 0x000fce00087fe4ff */
[----:B------:R3:W-:Y:S02]  /*02e0*/  UTMACCTL.PF [UR10] ;  /* 0x000000000a0079b9 */ /* 0x0007e40008040000 */
[----:B------:R3:W-:Y:S02]  /*02f0*/  UTMACCTL.PF [UR6] ;  /* 0x00000000060079b9 */ /* 0x0007e40008040000 */
[----:B---3--:R-:W-:Y:S01]  /*0300*/  NOP ;  /* 0x0000000000007918 */ /* 0x008fe20000000000 */
.L_x_5:
[----:B------:R-:W-:Y:S05]  /*0310*/  BSYNC.RECONVERGENT B0 ;  /* 0x0000000000007941 */ /* 0x000fea0003800200 */
.L_x_4:
[----:B------:R-:W-:Y:S04]  /*0320*/  BSSY.RECONVERGENT B0, `(.L_x_6) ;  /* 0x000000a000007945 */ /* 0x000fe80003800200 */
        /* <DEDUP_REMOVED lines=9> */
.L_x_7:
[----:B------:R-:W-:Y:S05]  /*03c0*/  BSYNC.RECONVERGENT B0 ;  /* 0x0000000000007941 */ /* 0x000fea0003800200 */
.L_x_6:
[----:B------:R-:W3:Y:S01]  /*03d0*/  LDCU.64 UR6, c[0x0][0x888] ;  /* 0x00011100ff0677ac */ /* 0x000ee20008000a00 */
[----:B------:R-:W-:Y:S02]  /*03e0*/  UISETP.EQ.U32.AND UP1, UPT, UR4, URZ, UPT ;  /* 0x000000ff0400728c */ /* 0x000fe4000bf22070 */
[----:B------:R-:W-:Y:S02]  /*03f0*/  UPLOP3.LUT UP2, UPT, UPT, UPT, UPT, 0x80, 0x8 ;  /* 0x000000000008789c */ /* 0x000fe40003f4f070 */
[----:B---3--:R-:W-:-:S04]  /*0400*/  UISETP.NE.U32.AND UP0, UPT, UR6, URZ, UPT ;  /* 0x000000ff0600728c */ /* 0x008fc8000bf05070 */
[----:B------:R-:W-:-:S04]  /*0410*/  UISETP.NE.AND.EX UP0, UPT, UR7, URZ, UPT, UP0 ;  /* 0x000000ff0700728c */ /* 0x000fc8000bf05300 */
[----:B------:R-:W-:-:S04]  /*0420*/  UISETP.EQ.OR.EX UP3, UPT, UR5, URZ, !UP0, UP1 ;  /* 0x000000ff0500728c */ /* 0x000fc8000c762710 */
[----:B------:R-:W-:-:S05]  /*0430*/  UP2UR UR51, UPR, URZ, 0x8 ;  /* 0x00000008ff337883 */ /* 0x000fca0008000000 */
[----:B------:R-:W-:Y:S07]  /*0440*/  BRA.U !UP3, `(.L_x_8) ;  /* 0x000000010b207547 */ /* 0x000fee000b800000 */
[----:B-----5:R-:W-:Y:S01]  /*0450*/  R2UR UR6, R80 ;  /* 0x00000000500672ca */ /* 0x020fe200000e0000 */
[----:B------:R-:W-:Y:S02]  /*0460*/  UISETP.NE.U32.AND UP2, UPT, UR4, URZ, UPT ;  /* 0x000000ff0400728c */ /* 0x000fe4000bf45070 */
[----:B------:R-:W-:Y:S02]  /*0470*/  USEL UR4, URZ, 0xffffffff, UP0 ;  /* 0xffffffffff047887 */ /* 0x000fe40008000000 */
[----:B------:R-:W-:-:S08]  /*0480*/  UISETP.NE.AND.EX UP2, UPT, UR5, URZ, UPT, UP2 ;  /* 0x000000ff0500728c */ /* 0x000fd0000bf45320 */
[----:B------:R-:W-:-:S04]  /*0490*/  UISETP.NE.AND UP1, UPT, UR6, URZ, UPT ;  /* 0x000000ff0600728c */ /* 0x000fc8000bf25270 */
[----:B------:R-:W-:-:S04]  /*04a0*/  @!UP2 USEL UR4, URZ, 0xffffffff, UP1 ;  /* 0xffffffffff04a887 */ /* 0x000fc80008800000 */
[----:B------:R-:W-:-:S04]  /*04b0*/  ULOP3.LUT UR4, UR4, 0x1, URZ, 0xc0, !UPT ;  /* 0x0000000104047892 */ /* 0x000fc8000f8ec0ff */
[----:B------:R-:W-:-:S11]  /*04c0*/  UISETP.NE.U32.AND UP2, UPT, UR4, 0x1, UPT ;  /* 0x000000010400788c */ /* 0x000fd6000bf45070 */
.L_x_8:
[----:B------:R-:W3:Y:S01]  /*04d0*/  SHFL.IDX PT, R2, R153, RZ, 0x1f ;  /* 0x00001fff99027589 */ /* 0x000ee200000e0000 */
[----:B------:R-:W-:-:S04]  /*04e0*/  UISETP.NE.AND UP1, UPT, UR8, 0x2, UPT ;  /* 0x000000020800788c */ /* 0x000fc8000bf25270 */
[----:B------:R-:W-:Y:S01]  /*04f0*/  USEL UR6, URZ, 0x1, UP1 ;  /* 0x00000001ff067887 */ /* 0x000fe20008800000 */
[----:B---3--:R-:W-:-:S13]  /*0500*/  ISETP.NE.AND P0, PT, R2, RZ, PT ;  /* 0x000000ff0200720c */ /* 0x008fda0003f05270 */
[----:B------:R-:W-:Y:S05]  /*0510*/  @P0 BRA `(.L_x_9) ;  /* 0x0000000000c40947 */ /* 0x000fea0003800000 */
[----:B------:R-:W-:Y:S01]  /*0520*/  ELECT P0, URZ, PT ;  /* 0x0000000000ff782f */ /* 0x000fe20003800000 */
[----:B------:R-:W-:-:S12]  /*0530*/  BSSY.RECONVERGENT B0, `(.L_x_9) ;  /* 0x000002f000007945 */ /* 0x000fd80003800200 */
[----:B------:R-:W-:Y:S05]  /*0540*/  @!P0 BRA `(.L_x_10) ;  /* 0x0000000000b48947 */ /* 0x000fea0003800000 */
[----:B------:R-:W3:Y:S01]  /*0550*/  S2UR UR5, SR_CgaCtaId ;  /* 0x00000000000579c3 */ /* 0x000ee20000008800 */
[----:B------:R-:W-:Y:S01]  /*0560*/  UMOV UR7, 0x400 ;  /* 0x0000040000077882 */ /* 0x000fe20000000000 */
[----:B------:R-:W-:Y:S02]  /*0570*/  UMOV UR4, 0x1 ;  /* 0x0000000100047882 */ /* 0x000fe40000000000 */
[----:B------:R-:W-:-:S04]  /*0580*/  UIADD3 UR10, UPT, UPT, -UR4, 0x100000, URZ ;  /* 0x00100000040a7890 */ /* 0x000fc8000fffe1ff */
[----:B------:R-:W-:Y:S02]  /*0590*/  USHF.L.U32 UR11, UR10, 0xb, URZ ;  /* 0x0000000b0a0b7899 */ /* 0x000fe400080006ff */
[----:B------:R-:W-:Y:S02]  /*05a0*/  USHF.L.U32 UR10, UR10, 0x1, URZ ;  /* 0x000000010a0a7899 */ /* 0x000fe400080006ff */
[----:B---3--:R-:W-:Y:S01]  /*05b0*/  ULEA UR5, UR5, UR7, 0x18 ;  /* 0x0000000705057291 */ /* 0x008fe2000f8ec0ff */
[----:B------:R-:W3:Y:S11]  /*05c0*/  FENCE.VIEW.ASYNC.S ;  /* 0x00000000000073c6 */ /* 0x000ef60000000000 */
[----:B---3--:R3:W4:Y:S01]  /*05d0*/  SYNCS.EXCH.64 URZ, [UR5], UR10 ;  /* 0x0000000a05ff75b2 */ /* 0x0087220008000100 */
[----:B------:R3:W1:Y:S01]  /*05e0*/  SYNCS.EXCH.64 URZ, [UR5+0x90], UR10 ;  /* 0x0000900a05ff75b2 */ /* 0x0006620008000100 */
        /* <DEDUP_REMOVED lines=33> */
[----:B------:R3:W1:Y:S02]  /*0800*/  SYNCS.EXCH.64 URZ, [UR5+0x118], UR10 ;  /* 0x0001180a05ff75b2 */ /* 0x0006640008000100 */
[----:B---34-:R-:W-:Y:S01]  /*0810*/  NOP ;  /* 0x0000000000007918 */ /* 0x018fe20000000000 */
.L_x_10:
[----:B------:R-:W-:Y:S05]  /*0820*/  BSYNC.RECONVERGENT B0 ;  /* 0x0000000000007941 */ /* 0x000fea0003800200 */
.L_x_9:
[----:B------:R-:W3:Y:S01]  /*0830*/  SHFL.IDX PT, R2, R153, RZ, 0x1f ;  /* 0x00001fff99027589 */ /* 0x000ee200000e0000 */
[----:B------:R-:W-:Y:S01]  /*0840*/  NOP ;  /* 0x0000000000007918 */ /* 0x000fe20000000000 */
[----:B---3--:R-:W-:-:S13]  /*0850*/  ISETP.NE.AND P0, PT, R2, 0x1, PT ;  /* 0x000000010200780c */ /* 0x008fda0003f05270 */
[----:B------:R-:W-:Y:S05]  /*0860*/  @P0 BRA `(.L_x_11) ;  /* 0x0000000000500947 */ /* 0x000fea0003800000 */
[----:B------:R-:W3:Y:S01]  /*0870*/  S2UR UR7, SR_CgaCtaId ;  /* 0x00000000000779c3 */ /* 0x000ee20000008800 */
[----:B------:R-:W-:Y:S01]  /*0880*/  UMOV UR9, 0x400 ;  /* 0x0000040000097882 */ /* 0x000fe20000000000 */
[----:B------:R-:W-:Y:S01]  /*0890*/  UMOV UR5, 0x20 ;  /* 0x0000002000057882 */ /* 0x000fe20000000000 */
[----:B------:R-:W-:Y:S01]  /*08a0*/  UMOV UR4, 0x80 ;  /* 0x0000008000047882 */ /* 0x000fe20000000000 */
[----:B------:R-:W-:-:S04]  /*08b0*/  UIADD3 UR10, UPT, UPT, -UR5, 0x100000, URZ ;  /* 0x00100000050a7890 */ /* 0x000fc8000fffe1ff */
[----:B------:R-:W-:Y:S02]  /*08c0*/  USHF.L.U32 UR11, UR10, 0xb, URZ ;  /* 0x0000000b0a0b7899 */ /* 0x000fe400080006ff */
[----:B------:R-:W-:Y:S02]  /*08d0*/  USHF.L.U32 UR10, UR10, 0x1, URZ ;  /* 0x000000010a0a7899 */ /* 0x000fe400080006ff */
[----:B------:R-:W-:-:S04]  /*08e0*/  UIADD3 UR4, UPT, UPT, -UR4, 0x100000, URZ ;  /* 0x0010000004047890 */ /* 0x000fc8000fffe1ff */
[----:B------:R-:W-:Y:S02]  /*08f0*/  USHF.L.U32 UR5, UR4, 0xb, URZ ;  /* 0x0000000b04057899 */ /* 0x000fe400080006ff */
[----:B------:R-:W-:Y:S01]  /*0900*/  USHF.L.U32 UR4, UR4, 0x1, URZ ;  /* 0x0000000104047899 */ /* 0x000fe200080006ff */
[----:B------:R-:W-:Y:S01]  /*0910*/  ELECT P0, URZ, PT ;  /* 0x0000000000ff782f */ /* 0x000fe20003800000 */
[----:B---3--:R-:W-:Y:S01]  /*0920*/  ULEA UR7, UR7, UR9, 0x18 ;  /* 0x0000000907077291 */ /* 0x008fe2000f8ec0ff */
[----:B------:R-:W3:Y:S11]  /*0930*/  FENCE.VIEW.ASYNC.S ;  /* 0x00000000000073c6 */ /* 0x000ef60000000000 */
[----:B---3--:R3:W4:Y:S01]  /*0940*/  SYNCS.EXCH.64 URZ, [UR7+0x120], UR10 ;  /* 0x0001200a07ff75b2 */ /* 0x0087220008000100 */
[----:B------:R3:W1:Y:S01]  /*0950*/  SYNCS.EXCH.64 URZ, [UR7+0x138], UR4 ;  /* 0x0001380407ff75b2 */ /* 0x0006620008000100 */
[----:B------:R3:W1:Y:S01]  /*0960*/  SYNCS.EXCH.64 URZ, [UR7+0x128], UR10 ;  /* 0x0001280a07ff75b2 */ /* 0x0006620008000100 */
[----:B------:R3:W1:Y:S01]  /*0970*/  SYNCS.EXCH.64 URZ, [UR7+0x140], UR4 ;  /* 0x0001400407ff75b2 */ /* 0x0006620008000100 */
[----:B------:R3:W1:Y:S01]  /*0980*/  SYNCS.EXCH.64 URZ, [UR7+0x130], UR10 ;  /* 0x0001300a07ff75b2 */ /* 0x0006620008000100 */
[----:B------:R3:W1:Y:S01]  /*0990*/  SYNCS.EXCH.64 URZ, [UR7+0x148], UR4 ;  /* 0x0001480407ff75b2 */ /* 0x0006620008000100 */
[----:B------:R-:W-:Y:S01]  /*09a0*/  NOP ;  /* 0x0000000000007918 */ /* 0x000fe20000000000 */
.L_x_11:
[----:B------:R-:W2:Y:S01]  /*09b0*/  SHFL.IDX PT, R2, R153, RZ, 0x1f ;  /* 0x00001fff99027589 */ /* 0x000ea200000e0000 */
[----:B------:R-:W-:Y:S01]  /*09c0*/  NOP ;  /* 0x0000000000007918 */ /* 0x000fe20000000000 */
[----:B--2---:R-:W-:-:S13]  /*09d0*/  ISETP.NE.AND P0, PT, R2, 0x3, PT ;  /* 0x000000030200780c */ /* 0x004fda0003f05270 */
[----:B------:R-:W-:Y:S05]  /*09e0*/  @P0 BRA `(.L_x_12) ;  /* 0x0000000000300947 */ /* 0x000fea0003800000 */
[----:B---3--:R-:W2:Y:S01]  /*09f0*/  S2UR UR5, SR_CgaCtaId ;  /* 0x00000000000579c3 */ /* 0x008ea20000008800 */
[----:B------:R-:W-:Y:S01]  /*0a00*/  UMOV UR7, 0x400 ;  /* 0x0000040000077882 */ /* 0x000fe20000000000 */
[----:B------:R-:W-:Y:S01]  /*0a10*/  UMOV UR4, 0x20 ;  /* 0x0000002000047882 */ /* 0x000fe20000000000 */
[----:B------:R-:W-:Y:S01]  /*0a20*/  ELECT P0, URZ, PT ;  /* 0x0000000000ff782f */ /* 0x000fe20003800000 */
[----:B------:R-:W-:-:S04]  /*0a30*/  UIADD3 UR10, UPT, UPT, -UR4, 0x100000, URZ ;  /* 0x00100000040a7890 */ /* 0x000fc8000fffe1ff */
[----:B------:R-:W-:Y:S02]  /*0a40*/  USHF.L.U32 UR11, UR10, 0xb, URZ ;  /* 0x0000000b0a0b7899 */ /* 0x000fe400080006ff */
[----:B------:R-:W-:Y:S02]  /*0a50*/  USHF.L.U32 UR10, UR10, 0x1, URZ ;  /* 0x000000010a0a7899 */ /* 0x000fe400080006ff */
[----:B--2---:R-:W-:Y:S01]  /*0a60*/  ULEA UR5, UR5, UR7, 0x18 ;  /* 0x0000000705057291 */ /* 0x004fe2000f8ec0ff */
[----:B------:R-:W2:Y:S11]  /*0a70*/  FENCE.VIEW.ASYNC.S ;  /* 0x00000000000073c6 */ /* 0x000eb60000000000 */
[----:B--2---:R2:W3:Y:S01]  /*0a80*/  SYNCS.EXCH.64 URZ, [UR5+0x150], UR10 ;  /* 0x0001500a05ff75b2 */ /* 0x0044e20008000100 */
[----:B------:R2:W1:Y:S01]  /*0a90*/  SYNCS.EXCH.64 URZ, [UR5+0x158], UR10 ;  /* 0x0001580a05ff75b2 */ /* 0x0004620008000100 */
[----:B------:R-:W-:Y:S01]  /*0aa0*/  NOP ;  /* 0x0000000000007918 */ /* 0x000fe20000000000 */
.L_x_12:
[----:B------:R-:W4:Y:S01]  /*0ab0*/  SHFL.IDX PT, R2, R153, RZ, 0x1f ;  /* 0x00001fff99027589 */ /* 0x000f2200000e0000 */
[----:B------:R-:W-:Y:S01]  /*0ac0*/  NOP ;  /* 0x0000000000007918 */ /* 0x000fe20000000000 */
[----:B----4-:R-:W-:-:S13]  /*0ad0*/  ISETP.NE.AND P0, PT, R2, 0x4, PT ;  /* 0x000000040200780c */ /* 0x010fda0003f05270 */
[----:B------:R-:W-:Y:S05]  /*0ae0*/  @P0 BRA `(.L_x_13) ;  /* 0x00000000004c0947 */ /* 0x000fea0003800000 */
[----:B--23--:R-:W2:Y:S01]  /*0af0*/  S2UR UR5, SR_CgaCtaId ;  /* 0x00000000000579c3 */ /* 0x00cea20000008800 */
[----:B------:R-:W-:Y:S01]  /*0b00*/  UMOV UR9, 0x100 ;  /* 0x0000010000097882 */ /* 0x000fe20000000000 */
[----:B------:R-:W-:Y:S01]  /*0b10*/  UMOV UR7, 0x400 ;  /* 0x0000040000077882 */ /* 0x000fe20000000000 */
[----:B------:R-:W-:Y:S01]  /*0b20*/  USEL UR9, UR9, 0xe0, UP2 ;  /* 0x000000e009097887 */ /* 0x000fe20009000000 */
[----:B------:R-:W-:Y:S01]  /*0b30*/  UMOV UR4, 0x1 ;  /* 0x0000000100047882 */ /* 0x000fe20000000000 */
[----:B------:R-:W-:Y:S01]  /*0b40*/  ELECT P0, URZ, PT ;  /* 0x0000000000ff782f */ /* 0x000fe20003800000 */
[----:B------:R-:W-:-:S04]  /*0b50*/  UIADD3 UR10, UPT, UPT, -UR4, 0x100000, URZ ;  /* 0x00100000040a7890 */ /* 0x000fc8000fffe1ff */
[----:B------:R-:W-:Y:S02]  /*0b60*/  USHF.L.U32 UR11, UR10, 0xb, URZ ;  /* 0x0000000b0a0b7899 */ /* 0x000fe400080006ff */
[----:B------:R-:W-:Y:S02]  /*0b70*/  USHF.L.U32 UR10, UR10, 0x1, URZ ;  /* 0x000000010a0a7899 */ /* 0x000fe400080006ff */
[----:B------:R-:W-:-:S04]  /*0b80*/  UIADD3 UR12, UPT, UPT, -UR9, 0x100000, URZ ;  /* 0x00100000090c7890 */ /* 0x000fc8000fffe1ff */
[----:B------:R-:W-:Y:S02]  /*0b90*/  USHF.L.U32 UR13, UR12, 0xb, URZ ;  /* 0x0000000b0c0d7899 */ /* 0x000fe400080006ff */
[----:B------:R-:W-:Y:S02]  /*0ba0*/  USHF.L.U32 UR12, UR12, 0x1, URZ ;  /* 0x000000010c0c7899 */ /* 0x000fe400080006ff */
[----:B--2---:R-:W-:Y:S01]  /*0bb0*/  ULEA UR5, UR5, UR7, 0x18 ;  /* 0x0000000705057291 */ /* 0x004fe2000f8ec0ff */
[----:B------:R-:W2:Y:S11]  /*0bc0*/  FENCE.VIEW.ASYNC.S ;  /* 0x00000000000073c6 */ /* 0x000eb60000000000 */
[----:B--2---:R4:W2:Y:S01]  /*0bd0*/  SYNCS.EXCH.64 URZ, [UR5+0x160], UR10 ;  /* 0x0001600a05ff75b2 */ /* 0x0048a20008000100 */
[----:B------:R4:W3:Y:S01]  /*0be0*/  SYNCS.EXCH.64 URZ, [UR5+0x170], UR12 ;  /* 0x0001700c05ff75b2 */ /* 0x0008e20008000100 */
[----:B------:R4:W1:Y:S01]  /*0bf0*/  SYNCS.EXCH.64 URZ, [UR5+0x168], UR10 ;  /* 0x0001680a05ff75b2 */ /* 0x0008620008000100 */
[----:B------:R4:W1:Y:S02]  /*0c00*/  SYNCS.EXCH.64 URZ, [UR5+0x178], UR12 ;  /* 0x0001780c05ff75b2 */ /* 0x0008640008000100 */
[----:B----4-:R-:W-:Y:S01]  /*0c10*/  NOP ;  /* 0x0000000000007918 */ /* 0x010fe20000000000 */
.L_x_13:
[----:B------:R-:W4:Y:S01]  /*0c20*/  SHFL.IDX PT, R2, R153, RZ, 0x1f ;  /* 0x00001fff99027589 */ /* 0x000f2200000e0000 */
[----:B------:R-:W-:Y:S01]  /*0c30*/  NOP ;  /* 0x0000000000007918 */ /* 0x000fe20000000000 */
[----:B----4-:R-:W-:-:S13]  /*0c40*/  ISETP.NE.AND P0, PT, R2, 0x5, PT ;  /* 0x000000050200780c */ /* 0x010fda0003f05270 */
[----:B------:R-:W-:Y:S05]  /*0c50*/  @P0 BRA `(.L_x_14) ;  /* 0x0000000000480947 */ /* 0x000fea0003800000 */
[----:B---3--:R-:W3:Y:S01]  /*0c60*/  S2UR UR7, SR_CgaCtaId ;  /* 0x00000000000779c3 */ /* 0x008ee20000008800 */
[----:B------:R-:W-:Y:S01]  /*0c70*/  UMOV UR9, 0x400 ;  /* 0x0000040000097882 */ /* 0x000fe20000000000 */
[----:B--2---:R-:W-:Y:S01]  /*0c80*/  UMOV UR5, 0x1 ;  /* 0x0000000100057882 */ /* 0x004fe20000000000 */
        /* <DEDUP_REMOVED lines=9> */
[----:B------:R-:W2:Y:S11]  /*0d20*/  FENCE.VIEW.ASYNC.S ;  /* 0x00000000000073c6 */ /* 0x000eb60000000000 */
[----:B--2---:R4:W2:Y:S01]  /*0d30*/  SYNCS.EXCH.64 URZ, [UR7+0x180], UR10 ;  /* 0x0001800a07ff75b2 */ /* 0x0048a20008000100 */
[----:B------:R4:W3:Y:S01]  /*0d40*/  SYNCS.EXCH.64 URZ, [UR7+0x190], UR4 ;  /* 0x0001900407ff75b2 */ /* 0x0008e20008000100 */
[----:B------:R4:W1:Y:S01]  /*0d50*/  SYNCS.EXCH.64 URZ, [UR7+0x188], UR10 ;  /* 0x0001880a07ff75b2 */ /* 0x0008620008000100 */
[----:B------:R4:W1:Y:S02]  /*0d60*/  SYNCS.EXCH.64 URZ, [UR7+0x198], UR4 ;  /* 0x0001980407ff75b2 */ /* 0x0008640008000100 */
[----:B----4-:R-:W-:Y:S01]  /*0d70*/  NOP ;  /* 0x0000000000007918 */ /* 0x010fe20000000000 */
.L_x_14:
[----:B------:R-:W4:Y:S01]  /*0d80*/  SHFL.IDX PT, R2, R153, RZ, 0x1f ;  /* 0x00001fff99027589 */ /* 0x000f2200000e0000 */
[----:B------:R-:W-:Y:S01]  /*0d90*/  NOP ;  /* 0x0000000000007918 */ /* 0x000fe20000000000 */
[----:B----4-:R-:W-:-:S13]  /*0da0*/  ISETP.NE.AND P0, PT, R2, 0x3, PT ;  /* 0x000000030200780c */ /* 0x010fda0003f05270 */
[----:B------:R-:W-:Y:S05]  /*0db0*/  @P0 BRA `(.L_x_15) ;  /* 0x0000000000380947 */ /* 0x000fea0003800000 */
[----:B--23--:R-:W2:Y:S01]  /*0dc0*/  S2UR UR5, SR_CgaCtaId ;  /* 0x00000000000579c3 */ /* 0x00cea20000008800 */
        /* <DEDUP_REMOVED lines=13> */
.L_x_15:
[----:B--23--:R-:W2:Y:S01]  /*0ea0*/  S2UR UR5, SR_CTAID.X ;  /* 0x00000000000579c3 */ /* 0x00cea20000002500 */
[----:B------:R-:W-:-:S05]  /*0eb0*/  CS2R.32 R150, SR_CgaSize ;  /* 0x0000000000967805 */ /* 0x000fca0000008a00 */
[----:B------:R-:W-:-:S05]  /*0ec0*/  IMAD R150, R150, -0xa0, RZ ;  /* 0xffffff6096967824 */ /* 0x000fca00078e02ff */
[----:B------:R-:W-:-:S14]  /*0ed0*/  R2UR UR9, R150 ;  /* 0x00000000960972ca */ /* 0x000fdc00000e0000 */
[----:B------:R-:W3:Y:S01]  /*0ee0*/  LDCU UR9, c[0x0][UR9+0x2b0] ;  /* 0x00005600090977ac */ /* 0x000ee20008000800 */
[----:B------:R-:W-:Y:S01]  /*0ef0*/  NOP ;  /* 0x0000000000007918 */ /* 0x000fe20000000000 */
[----:B------:R-:W-:-:S05]  /*0f00*/  CS2R.32 R150, SR_CgaSize ;  /* 0x0000000000967805 */ /* 0x000fca0000008a00 */
[----:B------:R-:W-:-:S05]  /*0f10*/  IMAD R150, R150, -0xa0, RZ ;  /* 0xffffff6096967824 */ /* 0x000fca00078e02ff */
[----:B------:R-:W-:-:S14]  /*0f20*/  R2UR UR7, R150 ;  /* 0x00000000960772ca */ /* 0x000fdc00000e0000 */
[----:B------:R-:W4:Y:S01]  /*0f30*/  LDCU UR7, c[0x0][UR7+0x2b4] ;  /* 0x00005680070777ac */ /* 0x000f220008000800 */
[----:B------:R-:W1:Y:S08]  /*0f40*/  S2UR UR4, SR_CTAID.Y ;  /* 0x00000000000479c3 */ /* 0x000e700000002600 */
[----:B------:R-:W4:Y:S01]  /*0f50*/  LDC R9, c[0x0][0xb24] ;  /* 0x0002c900ff097b82 */ /* 0x000f220000000800 */
[----:B--2---:R-:W-:-:S02]  /*0f60*/  I2FP.F32.U32 R5, UR5 ;  /* 0x0000000500057c45 */ /* 0x004fc40008201000 */
[----:B------:R-:W-:-:S05]  /*0f70*/  CS2R.32 R3, SR_CgaSize ;  /* 0x0000000000037805 */ /* 0x000fca0000008a00 */
[----:B------:R-:W-:-:S06]  /*0f80*/  IMAD R3, R3, -0xa0, RZ ;  /* 0xffffff6003037824 */ /* 0x000fcc00078e02ff */
[----:B------:R-:W2:Y:S01]  /*0f90*/  LDC R3, c[0x0][R3+0x2a0] ;  /* 0x0000a80003037b82 */ /* 0x000ea20000000800 */
[----:B------:R-:W-:Y:S01]  /*0fa0*/  MOV R21, UR5 ;  /* 0x0000000500157c02 */ /* 0x000fe20008000f00 */
[----:B---3--:R-:W-:Y:S01]  /*0fb0*/  FMUL R5, R5, UR9 ;  /* 0x0000000905057c20 */ /* 0x008fe20008400000 */
[----:B-1----:R-:W-:Y:S02]  /*0fc0*/  I2FP.F32.U32 R4, UR4 ;  /* 0x0000000400047c45 */ /* 0x002fe40008201000 */
[----:B------:R-:W-:-:S05]  /*0fd0*/  CS2R.32 R2, SR_CgaSize ;  /* 0x0000000000027805 */ /* 0x000fca0000008a00 */
[----:B------:R-:W-:-:S06]  /*0fe0*/  IMAD R2, R2, -0xa0, RZ ;  /* 0xffffff6002027824 */ /* 0x000fcc00078e02ff */
[----:B------:R-:W1:Y:S01]  /*0ff0*/  LDC R2, c[0x0][R2+0x2a4] ;  /* 0x0000a90002027b82 */ /* 0x000e620000000800 */
[----:B------:R-:W3:Y:S01]  /*1000*/  F2I.U32.TRUNC.NTZ R150, R5 ;  /* 0x0000000500967305 */ /* 0x000ee2000020f000 */
[----:B------:R-:W-:Y:S01]  /*1010*/  MOV R20, UR4 ;  /* 0x0000000400147c02 */ /* 0x000fe20008000f00 */
[----:B----4-:R-:W-:-:S05]  /*1020*/  FMUL R4, R4, UR7 ;  /* 0x0000000704047c20 */ /* 0x010fca0008400000 */
[----:B------:R-:W-:Y:S01]  /*1030*/  BAR.SYNC.DEFER_BLOCKING 0x0 ;  /* 0x0000000000007b1d */ /* 0x000fe20000010000 */
[----:B------:R-:W-:-:S05]  /*1040*/  ISETP.GE.AND P0, PT, R9, 0x1, PT ;  /* 0x000000010900780c */ /* 0x000fca0003f06270 */
[----:B------:R-:W4:Y:S02]  /*1050*/  F2I.U32.TRUNC.NTZ R143, R4 ;  /* 0x00000004008f7305 */ /* 0x000f24000020f000 */
[----:B------:R-:W1:Y:S01]  /*1060*/  S2UR UR36, SR_CTAID.Z ;  /* 0x00000000002479c3 */ /* 0x000e620000002700 */
[----:B---3--:R-:W-:-:S05]  /*1070*/  IADD3 R150, PT, PT, -R150, RZ, RZ ;  /* 0x000000ff96967210 */ /* 0x008fca0007ffe1ff */
[----:B--2---:R-:W-:Y:S01]  /*1080*/  IMAD R150, R3, R150, UR5 ;  /* 0x0000000503967e24 */ /* 0x004fe2000f8e0296 */
[----:B----4-:R-:W-:-:S05]  /*1090*/  IADD3 R143, PT, PT, -R143, RZ, RZ ;  /* 0x000000ff8f8f7210 */ /* 0x010fca0007ffe1ff */
[----:B-1----:R-:W-:Y:S01]  /*10a0*/  IMAD R143, R2, R143, UR4 ;  /* 0x00000004028f7e24 */ /* 0x002fe2000f8e028f */
[----:B------:R-:W-:Y:S06]  /*10b0*/  @!P0 BRA `(.L_x_16) ;  /* 0x0000000000b88947 */ /* 0x000fec0003800000 */
[----:B------:R-:W1:Y:S01]  /*10c0*/  LDC.64 R4, c[0x0][0xb18] ;  /* 0x0002c600ff047b82 */ /* 0x000e620000000a00 */
[----:B------:R-:W-:-:S07]  /*10d0*/  ISETP.NE.AND P0, PT, R9, 0x1, PT ;  /* 0x000000010900780c */ /* 0x000fce0003f05270 */
[----:B------:R-:W2:Y:S08]  /*10e0*/  LDC R10, c[0x0][0xb0c] ;  /* 0x0002c300ff0a7b82 */ /* 0x000eb00000000800 */
[----:B------:R-:W3:Y:S08]  /*10f0*/  LDC R11, c[0x0][0x370] ;  /* 0x0000dc00ff0b7b82 */ /* 0x000ef00000000800 */
[----:B------:R-:W4:Y:S01]  /*1100*/  LDC R12, c[0x0][0x374] ;  /* 0x0000dd00ff0c7b82 */ /* 0x000f220000000800 */
[----:B-1----:R-:W-:-:S07]  /*1110*/  ISETP.NE.AND P1, PT, R4, 0x1, PT ;  /* 0x000000010400780c */ /* 0x002fce0003f25270 */
[----:B------:R-:W3:Y:S01]  /*1120*/  LDC.64 R6, c[0x0][0xb10] ;  /* 0x0002c400ff067b82 */ /* 0x000ee20000000a00 */
[----:B--2---:R-:W-:-:S07]  /*1130*/  ISETP.NE.AND P2, PT, R10, 0x1, PT ;  /* 0x000000010a00780c */ /* 0x004fce0003f45270 */
[----:B------:R-:W1:Y:S08]  /*1140*/  LDC R8, c[0x0][0xb20] ;  /* 0x0002c800ff087b82 */ /* 0x000e700000000800 */
[----:B------:R-:W2:Y:S01]  /*1150*/  LDC.64 R2, c[0x0][0xb28] ;  /* 0x0002ca00ff027b82 */ /* 0x000ea20000000a00 */
[----:B----4-:R-:W-:-:S04]  /*1160*/  IMAD.HI.U32 R13, R12, R5, RZ ;  /* 0x000000050c0d7227 */ /* 0x010fc800078e00ff */
[----:B------:R-:W-:-:S04]  /*1170*/  IMAD.HI.U32 R5, R20, R5, RZ ;  /* 0x0000000514057227 */ /* 0x000fc800078e00ff */
[----:B---3--:R-:W-:-:S04]  /*1180*/  IMAD.HI.U32 R14, R11, R6, RZ ;  /* 0x000000060b0e7227 */ /* 0x008fc800078e00ff */
[C---:B------:R-:W-:Y:S01]  /*1190*/  IMAD.HI.U32 R16, R21.reuse, R6, RZ ;  /* 0x0000000615107227 */ /* 0x040fe200078e00ff */
[-C--:B------:R-:W-:Y:S02]  /*11a0*/  @P2 SHF.R.U32.HI R11, RZ, R7.reuse, R14 ;  /* 0x00000007ff0b2219 */ /* 0x080fe4000001160e */
[-C--:B-1----:R-:W-:Y:S02]  /*11b0*/  @P1 SHF.R.U32.HI R12, RZ, R8.reuse, R13 ;  /* 0x00000008ff0c1219 */ /* 0x082fe4000001160d */
[----:B------:R-:W-:Y:S02]  /*11c0*/  SHF.R.U32.HI R5, RZ, R8, R5 ;  /* 0x00000008ff057219 */ /* 0x000fe40000011605 */
[----:B------:R-:W-:Y:S02]  /*11d0*/  SHF.R.U32.HI R16, RZ, R7, R16 ;  /* 0x00000007ff107219 */ /* 0x000fe40000011610 */
[----:B------:R-:W-:Y:S01]  /*11e0*/  SEL R5, R20, R5, !P1 ;  /* 0x0000000514057207 */ /* 0x000fe20004800000 */
[----:B--2---:R-:W-:Y:S01]  /*11f0*/  IMAD.HI.U32 R14, R12, R2, RZ ;  /* 0x000000020c0e7227 */ /* 0x004fe200078e00ff */
[----:B------:R-:W-:-:S02]  /*1200*/  SEL R7, R21, R16, !P2 ;  /* 0x0000001015077207 */ /* 0x000fc40005000000 */
[----:B------:R-:W-:Y:S01]  /*1210*/  IADD3 R13, PT, PT, -R5, RZ, RZ ;  /* 0x000000ff050d7210 */ /* 0x000fe20007ffe1ff */
[----:B------:R-:W-:Y:S01]  /*1220*/  IMAD.HI.U32 R6, R11, R2, RZ ;  /* 0x000000020b067227 */ /* 0x000fe200078e00ff */
[----:B------:R-:W-:-:S03]  /*1230*/  @P0 SHF.R.U32.HI R12, RZ, R3, R14 ;  /* 0x00000003ff0c0219 */ /* 0x000fc6000001160e */
[----:B------:R-:W-:Y:S01]  /*1240*/  IMAD R13, R4, R13, R20 ;  /* 0x0000000d040d7224 */ /* 0x000fe200078e0214 */
[----:B------:R-:W-:Y:S01]  /*1250*/  @P0 SHF.R.U32.HI R11, RZ, R3, R6 ;  /* 0x00000003ff0b0219 */ /* 0x000fe20000011606 */
[----:B------:R-:W-:-:S04]  /*1260*/  IMAD R12, R12, R9, RZ ;  /* 0x000000090c0c7224 */ /* 0x000fc800078e02ff */
[----:B------:R-:W-:Y:S01]  /*1270*/  IMAD R6, R11, R9, RZ ;  /* 0x000000090b067224 */ /* 0x000fe200078e02ff */
[----:B------:R-:W-:-:S04]  /*1280*/  ISETP.GE.AND P1, PT, R5, R12, PT ;  /* 0x0000000c0500720c */ /* 0x000fc80003f26270 */
[----:B------:R-:W-:Y:S01]  /*1290*/  ISETP.GE.OR P1, PT, R7, R6, P1 ;  /* 0x000000060700720c */ /* 0x000fe20000f26670 */
[----:B------:R-:W-:-:S05]  /*12a0*/  IMAD.HI.U32 R6, R5, R2, RZ ;  /* 0x0000000205067227 */ /* 0x000fca00078e00ff */
[----:B------:R-:W-:-:S04]  /*12b0*/  SHF.R.U32.HI R6, RZ, R3, R6 ;  /* 0x00000003ff067219 */ /* 0x000fc80000011606 */
[----:B------:R-:W-:-:S03]  /*12c0*/  SEL R6, R5, R6, !P0 ;  /* 0x0000000605067207 */ /* 0x000fc60004000000 */
[----:B------:R-:W-:Y:S01]  /*12d0*/  @!P1 IMAD.HI.U32 R8, R7, R2, RZ ;  /* 0x0000000207089227 */ /* 0x000fe200078e00ff */
[----:B------:R-:W-:-:S04]  /*12e0*/  IADD3 R2, PT, PT, -R6, RZ, RZ ;  /* 0x000000ff06027210 */ /* 0x000fc80007ffe1ff */
[----:B------:R-:W-:Y:S01]  /*12f0*/  @!P1 SHF.R.U32.HI R8, RZ, R3, R8 ;  /* 0x00000003ff089219 */ /* 0x000fe20000011608 */
[----:B------:R-:W-:-:S03]  /*1300*/  IMAD R2, R9, R2, R5 ;  /* 0x0000000209027224 */ /* 0x000fc600078e0205 */
[----:B------:R-:W-:-:S05]  /*1310*/  @!P1 SEL R3, R7, R8, !P0 ;  /* 0x0000000807039207 */ /* 0x000fca0004000000 */
[--C-:B------:R-:W-:Y:S02]  /*1320*/  @!P1 IMAD.IADD R6, R6, 0x1, -R3.reuse ;  /* 0x0000000106069824 */ /* 0x100fe400078e0a03 */
[----:B------:R-:W-:Y:S01]  /*1330*/  @!P1 IMAD R3, R2, R11, R3 ;  /* 0x0000000b02039224 */ /* 0x000fe200078e0203 */
[----:B------:R-:W-:Y:S01]  /*1340*/  IADD3 R2, PT, PT, -R7, RZ, RZ ;  /* 0x000000ff07027210 */ /* 0x000fe20007ffe1ff */
[----:B------:R-:W-:Y:S02]  /*1350*/  @!P1 IMAD R5, R6, R9, R7 ;  /* 0x0000000906059224 */ /* 0x000fe400078e0207 */
[----:B------:R-:W-:Y:S02]  /*1360*/  @!P1 IMAD.MOV.U32 R7, RZ, RZ, R3 ;  /* 0x000000ffff079224 */ /* 0x000fe400078e0003 */
[----:B------:R-:W-:Y:S02]  /*1370*/  IMAD R2, R10, R2, R21 ;  /* 0x000000020a027224 */ /* 0x000fe400078e0215 */
[----:B------:R-:W-:-:S02]  /*1380*/  IMAD R20, R5, R4, R13 ;  /* 0x0000000405147224 */ /* 0x000fc400078e020d */
[----:B------:R-:W-:Y:S02]  /*1390*/  IMAD R21, R7, R10, R2 ;  /* 0x0000000a07157224 */ /* 0x000fe400078e0202 */
.L_x_16:
[----:B------:R-:W1:Y:S01]  /*13a0*/  LDCU UR4, c[0x0][0xb30] ;  /* 0x00016600ff0477ac */ /* 0x000e620008000800 */
[----:B------:R-:W2:Y:S08]  /*13b0*/  S2UR UR37, SR_CgaCtaId ;  /* 0x00000000002579c3 */ /* 0x000eb00000008800 */
[----:B------:R-:W3:Y:S01]  /*13c0*/  LDC R72, c[0x0][0xb24] ;  /* 0x0002c900ff487b82 */ /* 0x000ee20000000800 */
[----:B-1----:R-:W-:-:S09]  /*13d0*/  UISETP.NE.AND UP1, UPT, UR4, 0x1, UPT ;  /* 0x000000010400788c */ /* 0x002fd2000bf25270 */
[----:B--2---:R-:W-:Y:S05]  /*13e0*/  BRA.U UP1, `(.L_x_17) ;  /* 0x0000000101407547 */ /* 0x004fea000b800000 */
[----:B------:R-:W1:Y:S08]  /*13f0*/  LDC.64 R4, c[0x0][0xb10] ;  /* 0x0002c400ff047b82 */ /* 0x000e700000000a00 */
[----:B------:R-:W2:Y:S08]  /*1400*/  LDC.64 R2, c[0x0][0xb18] ;  /* 0x0002c600ff027b82 */ /* 0x000eb00000000a00 */
[----:B------:R-:W4:Y:S08]  /*1410*/  LDC R6, c[0x0][0xb20] ;  /* 0x0002c800ff067b82 */ /* 0x000f300000000800 */
[----:B------:R-:W3:Y:S01]  /*1420*/  LDC R8, c[0x0][0xb0c] ;  /* 0x0002c300ff087b82 */ /* 0x000ee20000000800 */
[----:B-1----:R-:W-:-:S05]  /*1430*/  IMAD.HI.U32 R4, R21, R4, RZ ;  /* 0x0000000415047227 */ /* 0x002fca00078e00ff */
[----:B------:R-:W-:Y:S01]  /*1440*/  SHF.R.U32.HI R4, RZ, R5, R4 ;  /* 0x00000005ff047219 */ /* 0x000fe20000011604 */
[----:B--2---:R-:W-:Y:S01]  /*1450*/  IMAD.HI.U32 R3, R20, R3, RZ ;  /* 0x0000000314037227 */ /* 0x004fe200078e00ff */
[----:B------:R-:W-:-:S04]  /*1460*/  ISETP.NE.AND P0, PT, R2, 0x1, PT ;  /* 0x000000010200780c */ /* 0x000fc80003f05270 */
[----:B----4-:R-:W-:-:S04]  /*1470*/  SHF.R.U32.HI R3, RZ, R6, R3 ;  /* 0x00000006ff037219 */ /* 0x010fc80000011603 */
[----:B------:R-:W-:Y:S02]  /*1480*/  SEL R3, R20, R3, !P0 ;  /* 0x0000000314037207 */ /* 0x000fe40004000000 */
[----:B---3--:R-:W-:-:S04]  /*1490*/  ISETP.NE.AND P1, PT, R8, 0x1, PT ;  /* 0x000000010800780c */ /* 0x008fc80003f25270 */
[----:B------:R-:W-:-:S05]  /*14a0*/  SEL R4, R21, R4, !P1 ;  /* 0x0000000415047207 */ /* 0x000fca0004800000 */
[----:B------:R-:W-:Y:S02]  /*14b0*/  IMAD.IADD R5, R3, 0x1, -R4 ;  /* 0x0000000103057824 */ /* 0x000fe400078e0a04 */
[----:B------:R-:W-:Y:S02]  /*14c0*/  IMAD.IADD R3, R4, 0x1, -R3 ;  /* 0x0000000104037824 */ /* 0x000fe400078e0a03 */
[----:B------:R-:W-:Y:S02]  /*14d0*/  IMAD R21, R5, R8, R21 ;  /* 0x0000000805157224 */ /* 0x000fe400078e0215 */
[----:B------:R-:W-:-:S07]  /*14e0*/  IMAD R20, R3, R2, R20 ;  /* 0x0000000203147224 */ /* 0x000fce00078e0214 */
.L_x_17:
[----:B------:R-:W-:Y:S01]  /*14f0*/  BAR.SYNC.DEFER_BLOCKING 0x0 ;  /* 0x0000000000007b1d */ /* 0x000fe20000010000 */
[----:B------:R-:W-:Y:S01]  /*1500*/  UISETP.NE.AND UP1, UPT, UR8, 0x2, UPT ;  /* 0x000000020800788c */ /* 0x000fe2000bf25270 */
[----:B------:R-:W-:Y:S02]  /*1510*/  ISETP.NE.OR P5, PT, R0, 0x2, !P5 ;  /* 0x000000020000780c */ /* 0x000fe40006fa5670 */
[----:B------:R-:W-:-:S06]  /*1520*/  LOP3.LUT R2, R165, 0x1f, RZ, 0xc0, !PT ;  /* 0x0000001fa5027812 */ /* 0x000fcc00078ec0ff */
[----:B------:R-:W-:Y:S05]  /*1530*/  BRA.U UP1, `(.L_x_18) ;  /* 0x0000001901547547 */ /* 0x000fea000b800000 */
[----:B------:R-:W1:Y:S01]  /*1540*/  LDCU UR15, c[0x0][0x38c] ;  /* 0x00007180ff0f77ac */ /* 0x000e620008000800 */
[----:B------:R-:W2:Y:S01]  /*1550*/  LDC R9, c[0x0][0x370] ;  /* 0x0000dc00ff097b82 */ /* 0x000ea20000000800 */
[----:B------:R-:W-:Y:S01]  /*1560*/  PLOP3.LUT P1, PT, PT, PT, UP2, 0x80, 0x8 ;  /* 0x000000000008781c */ /* 0x000fe20003f2f028 */
[----:B------:R-:W-:Y:S01]  /*1570*/  IMAD.MOV.U32 R15, RZ, RZ, 0x1 ;  /* 0x00000001ff0f7424 */ /* 0x000fe200078e00ff */
[----:B------:R-:W-:Y:S01]  /*1580*/  ISETP.EQ.OR P4, PT, R2, RZ, P5 ;  /* 0x000000ff0200720c */ /* 0x000fe20002f82670 */
[----:B------:R-:W-:Y:S01]  /*1590*/  IMAD.MOV.U32 R14, RZ, RZ, RZ ;  /* 0x000000ffff0e7224 */ /* 0x000fe200078e00ff */
[----:B------:R-:W-:Y:S02]  /*15a0*/  PLOP3.LUT P1, PT, P1, PT, PT, 0x8, 0x80 ;  /* 0x000000000080781c */ /* 0x000fe40000f2e170 */
[----:B------:R-:W-:Y:S01]  /*15b0*/  CS2R R12, SRZ ;  /* 0x00000000000c7805 */ /* 0x000fe2000001ff00 */
[----:B------:R-:W-:Y:S01]  /*15c0*/  IMAD.MOV.U32 R10, RZ, RZ, 0x1 ;  /* 0x00000001ff0a7424 */ /* 0x000fe200078e00ff */
[----:B------:R-:W4:Y:S01]  /*15d0*/  LDC R0, c[0x0][0x374] ;  /* 0x0000dd00ff007b82 */ /* 0x000f220000000800 */
[----:B------:R-:W2:Y:S01]  /*15e0*/  LDCU.64 UR24, c[0x0][0x348] ;  /* 0x00006900ff1877ac */ /* 0x000ea20008000a00 */
[----:B------:R-:W-:Y:S01]  /*15f0*/  UMOV UR13, URZ ;  /* 0x000000ff000d7c82 */ /* 0x000fe20008000000 */
[----:B-1----:R-:W-:-:S04]  /*1600*/  UIADD3 UR5, UPT, UPT, UR15, 0x1f, URZ ;  /* 0x0000001f0f057890 */ /* 0x002fc8000fffe0ff */
[----:B------:R-:W-:-:S04]  /*1610*/  USHF.R.S32.HI UR4, URZ, 0x1f, UR5 ;  /* 0x0000001fff047899 */ /* 0x000fc80008011405 */
[----:B------:R-:W-:-:S04]  /*1620*/  ULEA.HI UR4, UR4, UR5, URZ, 0x5 ;  /* 0x0000000504047291 */ /* 0x000fc8000f8f28ff */
[----:B------:R-:W-:Y:S02]  /*1630*/  USHF.R.S32.HI UR22, URZ, 0x5, UR4 ;  /* 0x00000005ff167899 */ /* 0x000fe40008011404 */
[----:B------:R-:W-:Y:S02]  /*1640*/  UIADD3 UR4, UPT, UPT, UR15, -0x1, URZ ;  /* 0xffffffff0f047890 */ /* 0x000fe4000fffe0ff */
[----:B------:R-:W-:Y:S02]  /*1650*/  UISETP.LT.U32.AND UP0, UPT, UR22, 0x12, UPT ;  /* 0x000000121600788c */ /* 0x000fe4000bf01070 */
[----:B------:R-:W-:Y:S02]  /*1660*/  UISETP.GE.U32.AND UP1, UPT, UR4, -0x3f, UPT ;  /* 0xffffffc10400788c */ /* 0x000fe4000bf26070 */
[----:B------:R-:W-:Y:S02]  /*1670*/  USEL UR21, UR22, 0x12, UP0 ;  /* 0x0000001216157887 */ /* 0x000fe40008000000 */
[----:B------:R-:W-:-:S02]  /*1680*/  UIADD3 UR15, UPT, UPT, UR15, 0x3e, URZ ;  /* 0x0000003e0f0f7890 */ /* 0x000fc4000fffe0ff */
[----:B------:R-:W-:Y:S02]  /*1690*/  UIADD3 UR7, UPT, UPT, UR21, -0x1, URZ ;  /* 0xffffffff15077890 */ /* 0x000fe4000fffe0ff */
[----:B------:R-:W-:-:S03]  /*16a0*/  UIADD3 UR14, UPT, UPT, UR22, -UR21, URZ ;  /* 0x80000015160e7290 */ /* 0x000fc6000fffe0ff */
[----:B------:R-:W-:-:S04]  /*16b0*/  @UP1 UIADD3 UR7, UPT, UPT, UR21, URZ, URZ ;  /* 0x000000ff15071290 */ /* 0x000fc8000fffe0ff */
[----:B--2---:R-:W-:-:S12]  /*16c0*/  UIADD3 UR7, UPT, UPT, UR7, 0x1, URZ ;  /* 0x0000000107077890 */ /* 0x004fd8000fffe0ff */
.L_x_36:
[----:B------:R-:W-:Y:S01]  /*16d0*/  UISETP.NE.AND UP0, UPT, UR37, URZ, UPT ;  /* 0x000000ff2500728c */ /* 0x000fe2000bf05270 */
[----:B------:R-:W1:Y:S08]  /*16e0*/  S2UR UR37, SR_CgaCtaId ;  /* 0x00000000002579c3 */ /* 0x000e700000008800 */
[----:B------:R-:W-:Y:S05]  /*16f0*/  BRA.U UP0, `(.L_x_19) ;  /* 0x0000000100347547 */ /* 0x000fea000b800000 */
[----:B------:R-:W2:Y:S01]  /*1700*/  S2R R2, SR_CgaCtaId ;  /* 0x0000000000027919 */ /* 0x000ea20000008800 */
[----:B------:R-:W-:-:S04]  /*1710*/  MOV R3, 0x400 ;  /* 0x0000040000037802 */ /* 0x000fc80000000f00 */
[----:B--2---:R-:W-:Y:S02]  /*1720*/  LEA R3, R2, R3, 0x18 ;  /* 0x0000000302037211 */ /* 0x004fe400078ec0ff */
[----:B------:R-:W-:-:S03]  /*1730*/  SHF.L.U32 R2, R10, 0x1f, RZ ;  /* 0x0000001f0a027819 */ /* 0x000fc600000006ff */
[----:B------:R-:W-:-:S04]  /*1740*/  IMAD R3, R12, 0x8, R3 ;  /* 0x000000080c037824 */ /* 0x000fc800078e0203 */
[----:B------:R-:W2:Y:S02]  /*1750*/  SYNCS.PHASECHK.TRANS64.TRYWAIT P0, [R3+URZ+0x1b0], R2 ;  /* 0x0001b002030075a7 */ /* 0x000ea400080011ff */
[----:B--2---:R-:W-:Y:S05]  /*1760*/  @!P0 BRA `(.L_x_20) ;  /* 0x0000008c00088947 */ /* 0x004fea0003800000 */
.L_x_133:
[----:B------:R-:W-:Y:S01]  /*1770*/  VIADD R12, R12, 0x1 ;  /* 0x000000010c0c7836 */ /* 0x000fe20000000000 */
[----:B------:R2:W-:Y:S04]  /*1780*/  SYNCS.ARRIVE.TRANS64.A1T0 RZ, [R3+URZ+0x1a0], RZ ;  /* 0x0001a0ff03ff79a7 */ /* 0x0005e800081000ff */
[----:B------:R-:W-:-:S04]  /*1790*/  ISETP.NE.AND P0, PT, R12, 0x2, PT ;  /* 0x000000020c00780c */ /* 0x000fc80003f05270 */
[----:B------:R-:W-:Y:S02]  /*17a0*/  SEL R12, R12, RZ, P0 ;  /* 0x000000ff0c0c7207 */ /* 0x000fe40000000000 */
[----:B--2---:R-:W-:-:S04]  /*17b0*/  SEL R3, RZ, 0x1, P0 ;  /* 0x00000001ff037807 */ /* 0x004fc80000000000 */
[----:B------:R-:W-:-:S07]  /*17c0*/  LOP3.LUT R10, R10, R3, RZ, 0x3c, !PT ;  /* 0x000000030a0a7212 */ /* 0x000fce00078e3cff */
.L_x_19:
[----:B------:R-:W-:Y:S01]  /*17d0*/  UMOV UR4, 0x400 ;  /* 0x0000040000047882 */ /* 0x000fe20000000000 */
[----:B------:R-:W-:Y:S01]  /*17e0*/  SHF.L.U32 R2, R15, 0x1f, RZ ;  /* 0x0000001f0f027819 */ /* 0x000fe200000006ff */
[----:B-1----:R-:W-:Y:S01]  /*17f0*/  ULEA UR4, UR37, UR4, 0x18 ;  /* 0x0000000425047291 */ /* 0x002fe2000f8ec0ff */
[----:B------:R-:W-:Y:S01]  /*1800*/  R2UR UR35, R21 ;  /* 0x00000000152372ca */ /* 0x000fe200000e0000 */
[----:B------:R-:W-:Y:S01]  /*1810*/  UISETP.GE.U32.AND UP0, UPT, UR15, 0x3f, UPT ;  /* 0x0000003f0f00788c */ /* 0x000fe2000bf06070 */
[----:B------:R-:W-:Y:S01]  /*1820*/  R2UR UR11, R20 ;  /* 0x00000000140b72ca */ /* 0x000fe200000e0000 */
[----:B------:R-:W-:Y:S01]  /*1830*/  ULEA UR5, UR13, UR4, 0x3 ;  /* 0x000000040d057291 */ /* 0x000fe2000f8e18ff */
[----:B------:R-:W-:-:S08]  /*1840*/  UMOV UR23, URZ ;  /* 0x000000ff00177c82 */ /* 0x000fd00008000000 */
[----:B------:R1:W2:Y:S01]  /*1850*/  SYNCS.PHASECHK.TRANS64.TRYWAIT P0, [UR5+0x90], R2 ;  /* 0x00009002ff0075a7 */ /* 0x0002a20008001105 */
[----:B------:R-:W-:Y:S02]  /*1860*/  USHF.L.U32 UR35, UR35, 0x7, URZ ;  /* 0x0000000723237899 */ /* 0x000fe400080006ff */
[----:B------:R-:W-:Y:S01]  /*1870*/  UIMAD UR11, UR11, 0xc0, URZ ;  /* 0x000000c00b0b78a4 */ /* 0x000fe2000f8e02ff */
[----:B------:R-:W-:Y:S11]  /*1880*/  BRA.U !UP0, `(.L_x_21) ;  /* 0x0000000108a87547 */ /* 0x000ff6000b800000 */
[----:B------:R-:W-:Y:S01]  /*1890*/  UMOV UR16, URZ ;  /* 0x000000ff00107c82 */ /* 0x000fe20008000000 */
[----:B------:R-:W-:-:S05]  /*18a0*/  UMOV UR6, UR13 ;  /* 0x0000000d00067c82 */ /* 0x000fca0008000000 */
.L_x_26:
[----:B--2---:R-:W-:Y:S01]  /*18b0*/  @!P5 MOV R3, 0x2800 ;  /* 0x000028000003d802 */ /* 0x004fe20000000f00 */
[----:B-1----:R-:W-:Y:S01]  /*18c0*/  ULEA UR33, UR6, UR4, 0x3 ;  /* 0x0000000406217291 */ /* 0x002fe2000f8e18ff */
[----:B--2---:R-:W-:Y:S11]  /*18d0*/  @P0 BRA `(.L_x_22) ;  /* 0x00000000000c0947 */ /* 0x004ff60003800000 */
[----:B------:R-:W-:Y:S04]  /*18e0*/  SHF.L.U32 R5, R15, 0x1f, RZ ;  /* 0x0000001f0f057819 */ /* 0x000fe800000006ff */
[----:B------:R-:W2:Y:S02]  /*18f0*/  SYNCS.PHASECHK.TRANS64.TRYWAIT P0, [UR33+0x90], R5 ;  /* 0x00009005ff0075a7 */ /* 0x000ea40008001121 */
[----:B--2---:R-:W-:Y:S05]  /*1900*/  @!P0 BRA `(.L_x_23) ;  /* 0x0000008800b48947 */ /* 0x004fea0003800000 */
.L_x_22:
[----:B------:R2:W-:Y:S01]  /*1910*/  @!P5 SYNCS.ARRIVE.TRANS64 RZ, [UR33], R3 ;  /* 0x00000003ffffd9a7 */ /* 0x0005e20008000021 */
[----:B------:R-:W-:Y:S04]  /*1920*/  BSSY.RECONVERGENT B0, `(.L_x_24) ;  /* 0x0000003000007945 */ /* 0x000fe80003800200 */
[----:B------:R-:W-:Y:S05]  /*1930*/  @P4 BRA `(.L_x_25) ;  /* 0x0000000000044947 */ /* 0x000fea0003800000 */
[----:B------:R-:W-:Y:S05]  /*1940*/  BPT.TRAP 0x1 ;  /* 0x000000040000795c */ /* 0x000fea0000300000 */
.L_x_25:
[----:B------:R-:W-:Y:S05]  /*1950*/  BSYNC.RECONVERGENT B0 ;  /* 0x0000000000007941 */ /* 0x000fea0003800200 */
.L_x_24:
[----:B------:R-:W-:Y:S02]  /*1960*/  UIADD3 UR13, UPT, UPT, UR6, 0x1, URZ ;  /* 0x00000001060d7890 */ /* 0x000fe4000fffe0ff */
[----:B------:R-:W-:Y:S02]  /*1970*/  UIADD3 UR18, UP1, UPT, UR24, 0x80, URZ ;  /* 0x0000008018127890 */ /* 0x000fe4000ff3e0ff */
[----:B------:R-:W-:Y:S02]  /*1980*/  UISETP.NE.AND UP0, UPT, UR13, 0x12, UPT ;  /* 0x000000120d00788c */ /* 0x000fe4000bf05270 */
[----:B------:R-:W-:Y:S02]  /*1990*/  ULEA UR32, UR6, UR4, 0xc ;  /* 0x0000000406207291 */ /* 0x000fe4000f8e60ff */
[----:B------:R-:W-:Y:S02]  /*19a0*/  USEL UR9, URZ, 0x1, UP0 ;  /* 0x00000001ff097887 */ /* 0x000fe40008000000 */
[----:B------:R-:W-:Y:S02]  /*19b0*/  USEL UR13, UR13, URZ, UP0 ;  /* 0x000000ff0d0d7287 */ /* 0x000fe40008000000 */
[----:B------:R-:W-:Y:S02]  /*19c0*/  USHF.L.U32 UR34, UR16, 0x5, URZ ;  /* 0x0000000510227899 */ /* 0x000fe400080006ff */
[----:B------:R-:W-:Y:S01]  /*19d0*/  ULEA UR8, UR13, UR4, 0x3 ;  /* 0x000000040d087291 */ /* 0x000fe2000f8e18ff */
[----:B------:R-:W-:Y:S01]  /*19e0*/  LOP3.LUT R15, R15, UR9, RZ, 0x3c, !PT ;  /* 0x000000090f0f7c12 */ /* 0x000fe2000f8e3cff */
[----:B------:R-:W-:Y:S02]  /*19f0*/  UIADD3.X UR19, UPT, UPT, URZ, UR25, URZ, UP1, !UPT ;  /* 0x00000019ff137290 */ /* 0x000fe40008ffe4ff */
[----:B------:R-:W-:Y:S01]  /*1a00*/  UIADD3 UR32, UPT, UPT, UR32, 0xa400, URZ ;  /* 0x0000a40020207890 */ /* 0x000fe2000fffe0ff */
[----:B-1----:R-:W-:Y:S01]  /*1a10*/  SHF.L.U32 R2, R15, 0x1f, RZ ;  /* 0x0000001f0f027819 */ /* 0x002fe200000006ff */
[----:B------:R-:W-:Y:S02]  /*1a20*/  UIMAD UR5, UR6, 0x1800, UR4 ;  /* 0x00001800060578a4 */ /* 0x000fe4000f8e0204 */
[----:B------:R-:W-:Y:S01]  /*1a30*/  UIADD3 UR26, UP0, UPT, UR24, 0x180, URZ ;  /* 0x00000180181a7890 */ /* 0x000fe2000ff1e0ff */
[----:B------:R1:W1:Y:S01]  /*1a40*/  SYNCS.PHASECHK.TRANS64.TRYWAIT P0, [UR8+0x90], R2 ;  /* 0x00009002ff0075a7 */ /* 0x0002620008001108 */
[----:B------:R-:W-:Y:S01]  /*1a50*/  UMOV UR28, 0x0 ;  /* 0x00000000001c7882 */ /* 0x000fe20000000000 */
[----:B------:R-:W-:Y:S01]  /*1a60*/  UMOV UR29, 0x10000000 ;  /* 0x10000000001d7882 */ /* 0x000fe20000000000 */
[----:B------:R-:W-:Y:S01]  /*1a70*/  UIADD3 UR8, UPT, UPT, UR5, 0x1c400, URZ ;  /* 0x0001c40005087890 */ /* 0x000fe2000fffe0ff */
[----:B------:R1:W-:Y:S01]  /*1a80*/  UTMALDG.3D [UR32], [UR18], desc[UR28] ;  /* 0x00001c20120075b4 */ /* 0x0003e20008011000 */
[----:B------:R-:W-:Y:S02]  /*1a90*/  UIADD3.X UR27, UPT, UPT, URZ, UR25, URZ, UP0, !UPT ;  /* 0x00000019ff1b7290 */ /* 0x000fe400087fe4ff */
[----:B------:R-:W-:Y:S01]  /*1aa0*/  UIADD3 UR16, UPT, UPT, UR16, 0x1, URZ ;  /* 0x0000000110107890 */ /* 0x000fe2000fffe0ff */
[----:B------:R-:W-:Y:S01]  /*1ab0*/  UMOV UR12, UR36 ;  /* 0x00000024000c7c82 */ /* 0x000fe20008000000 */
[----:B------:R-:W-:Y:S01]  /*1ac0*/  UMOV UR9, UR33 ;  /* 0x0000002100097c82 */ /* 0x000fe20008000000 */
[----:B------:R-:W-:Y:S01]  /*1ad0*/  UMOV UR10, UR34 ;  /* 0x00000022000a7c82 */ /* 0x000fe20008000000 */
[----:B------:R-:W-:Y:S03]  /*1ae0*/  UISETP.NE.AND UP0, UPT, UR16, UR7, UPT ;  /* 0x000000071000728c */ /* 0x000fe6000bf05270 */
[----:B------:R1:W-:Y:S01]  /*1af0*/  UTMALDG.3D [UR8], [UR26], desc[UR28] ;  /* 0x00001c081a0075b4 */ /* 0x0003e20008011000 */
[----:B------:R-:W-:Y:S01]  /*1b00*/  UMOV UR23, UR7 ;  /* 0x0000000700177c82 */ /* 0x000fe20008000000 */
[----:B------:R-:W-:Y:S04]  /*1b10*/  UMOV UR6, UR13 ;  /* 0x0000000d00067c82 */ /* 0x000fe80008000000 */
[----:B------:R-:W-:Y:S05]  /*1b20*/  BRA.U UP0, `(.L_x_26) ;  /* 0xfffffffd00607547 */ /* 0x000fea000b83ffff */
.L_x_21:
[----:B------:R-:W-:Y:S01]  /*1b30*/  ULEA UR5, UR13, UR4, 0x3 ;  /* 0x000000040d057291 */ /* 0x000fe2000f8e18ff */
[----:B-1----:R-:W-:Y:S01]  /*1b40*/  SHF.L.U32 R2, R15, 0x1f, RZ ;  /* 0x0000001f0f027819 */ /* 0x002fe200000006ff */
[----:B------:R-:W-:Y:S01]  /*1b50*/  @!P1 SYNCS.ARRIVE.TRANS64.A1T0 RZ, [UR4+0x158], RZ ;  /* 0x000158ffffff99a7 */ /* 0x000fe20008100004 */
[----:B------:R-:W-:-:S06]  /*1b60*/  UISETP.GT.AND UP0, UPT, UR22, UR21, UPT ;  /* 0x000000151600728c */ /* 0x000fcc000bf04270 */
[----:B--2---:R1:W2:Y:S03]  /*1b70*/  SYNCS.PHASECHK.TRANS64.TRYWAIT P0, [UR5+0x90], R2 ;  /* 0x00009002ff0075a7 */ /* 0x0042a60008001105 */
[----:B------:R-:W-:Y:S05]  /*1b80*/  BRA.U !UP0, `(.L_x_27) ;  /* 0x0000000108ac7547 */ /* 0x000fea000b800000 */
[----:B------:R-:W-:Y:S01]  /*1b90*/  UIADD3 UR26, UPT, UPT, UR14, UR23, URZ ;  /* 0x000000170e1a7290 */ /* 0x000fe2000fffe0ff */
[----:B------:R-:W-:-:S11]  /*1ba0*/  UMOV UR6, UR13 ;  /* 0x0000000d00067c82 */ /* 0x000fd60008000000 */
.L_x_32:
[----:B--2---:R-:W-:Y:S01]  /*1bb0*/  @!P5 MOV R3, 0x2800 ;  /* 0x000028000003d802 */ /* 0x004fe20000000f00 */
[----:B-1----:R-:W-:Y:S01]  /*1bc0*/  ULEA UR17, UR6, UR4, 0x3 ;  /* 0x0000000406117291 */ /* 0x002fe2000f8e18ff */
[----:B--2---:R-:W-:Y:S11]  /*1bd0*/  @P0 BRA `(.L_x_28) ;  /* 0x00000000000c0947 */ /* 0x004ff60003800000 */
[----:B------:R-:W-:Y:S04]  /*1be0*/  SHF.L.U32 R5, R15, 0x1f, RZ ;  /* 0x0000001f0f057819 */ /* 0x000fe800000006ff */
[----:B------:R-:W2:Y:S02]  /*1bf0*/  SYNCS.PHASECHK.TRANS64.TRYWAIT P0, [UR17+0x90], R5 ;  /* 0x00009005ff0075a7 */ /* 0x000ea40008001111 */
[----:B--2---:R-:W-:Y:S05]  /*1c00*/  @!P0 BRA `(.L_x_29) ;  /* 0x00000088000c8947 */ /* 0x004fea0003800000 */
.L_x_28:
[----:B------:R2:W-:Y:S01]  /*1c10*/  @!P5 SYNCS.ARRIVE.TRANS64 RZ, [UR17], R3 ;  /* 0x00000003ffffd9a7 */ /* 0x0005e20008000011 */
[----:B------:R-:W-:Y:S04]  /*1c20*/  BSSY.RECONVERGENT B0, `(.L_x_30) ;  /* 0x0000003000007945 */ /* 0x000fe80003800200 */
[----:B------:R-:W-:Y:S05]  /*1c30*/  @P4 BRA `(.L_x_31) ;  /* 0x0000000000044947 */ /* 0x000fea0003800000 */
[----:B------:R-:W-:Y:S05]  /*1c40*/  BPT.TRAP 0x1 ;  /* 0x000000040000795c */ /* 0x000fea0000300000 */
.L_x_31:
[----:B------:R-:W-:Y:S05]  /*1c50*/  BSYNC.RECONVERGENT B0 ;  /* 0x0000000000007941 */ /* 0x000fea0003800200 */
.L_x_30:
[----:B------:R-:W-:Y:S02]  /*1c60*/  UIADD3 UR13, UPT, UPT, UR6, 0x1, URZ ;  /* 0x00000001060d7890 */ /* 0x000fe4000fffe0ff */
[----:B------:R-:W-:Y:S02]  /*1c70*/  ULEA UR16, UR6, UR4, 0xc ;  /* 0x0000000406107291 */ /* 0x000fe4000f8e60ff */
[----:B------:R-:W-:Y:S02]  /*1c80*/  UISETP.NE.AND UP0, UPT, UR13, 0x12, UPT ;  /* 0x000000120d00788c */ /* 0x000fe4000bf05270 */
[----:B------:R-:W-:Y:S02]  /*1c90*/  UIADD3 UR32, UP1, UPT, UR24, 0x80, URZ ;  /* 0x0000008018207890 */ /* 0x000fe4000ff3e0ff */
[----:B------:R-:W-:Y:S02]  /*1ca0*/  USEL UR9, URZ, 0x1, UP0 ;  /* 0x00000001ff097887 */ /* 0x000fe40008000000 */
[----:B------:R-:W-:Y:S02]  /*1cb0*/  USEL UR13, UR13, URZ, UP0 ;  /* 0x000000ff0d0d7287 */ /* 0x000fe40008000000 */
[----:B------:R-:W-:Y:S02]  /*1cc0*/  USHF.L.U32 UR18, UR23, 0x5, URZ ;  /* 0x0000000517127899 */ /* 0x000fe400080006ff */
[----:B------:R-:W-:Y:S01]  /*1cd0*/  ULEA UR8, UR13, UR4, 0x3 ;  /* 0x000000040d087291 */ /* 0x000fe2000f8e18ff */
[----:B------:R-:W-:Y:S01]  /*1ce0*/  LOP3.LUT R15, R15, UR9, RZ, 0x3c, !PT ;  /* 0x000000090f0f7c12 */ /* 0x000fe2000f8e3cff */
[----:B------:R-:W-:Y:S02]  /*1cf0*/  UIADD3 UR16, UPT, UPT, UR16, 0xa400, URZ ;  /* 0x0000a40010107890 */ /* 0x000fe4000fffe0ff */
[----:B------:R-:W-:Y:S01]  /*1d00*/  UIADD3.X UR33, UPT, UPT, URZ, UR25, URZ, UP1, !UPT ;  /* 0x00000019ff217290 */ /* 0x000fe20008ffe4ff */
[----:B-1----:R-:W-:Y:S01]  /*1d10*/  SHF.L.U32 R2, R15, 0x1f, RZ ;  /* 0x0000001f0f027819 */ /* 0x002fe200000006ff */
[----:B------:R-:W-:Y:S02]  /*1d20*/  UIMAD UR5, UR6, 0x1800, UR4 ;  /* 0x00001800060578a4 */ /* 0x000fe4000f8e0204 */
[----:B------:R-:W-:Y:S01]  /*1d30*/  UIADD3 UR30, UP0, UPT, UR24, 0x180, URZ ;  /* 0x00000180181e7890 */ /* 0x000fe2000ff1e0ff */
[----:B------:R1:W1:Y:S01]  /*1d40*/  SYNCS.PHASECHK.TRANS64.TRYWAIT P0, [UR8+0x90], R2 ;  /* 0x00009002ff0075a7 */ /* 0x0002620008001108 */
[----:B------:R-:W-:Y:S01]  /*1d50*/  UIADD3 UR8, UPT, UPT, UR5, 0x1c400, URZ ;  /* 0x0001c40005087890 */ /* 0x000fe2000fffe0ff */
[----:B------:R-:W-:Y:S01]  /*1d60*/  UMOV UR28, 0x0 ;  /* 0x00000000001c7882 */ /* 0x000fe20000000000 */
[----:B------:R-:W-:Y:S01]  /*1d70*/  UMOV UR29, 0x10000000 ;  /* 0x10000000001d7882 */ /* 0x000fe20000000000 */
[----:B------:R-:W-:Y:S01]  /*1d80*/  UMOV UR19, UR35 ;  /* 0x0000002300137c82 */ /* 0x000fe20008000000 */
[----:B------:R-:W-:Y:S01]  /*1d90*/  UMOV UR20, UR36 ;  /* 0x0000002400147c82 */ /* 0x000fe20008000000 */
[----:B------:R-:W-:Y:S01]  /*1da0*/  UIADD3.X UR31, UPT, UPT, URZ, UR25, URZ, UP0, !UPT ;  /* 0x00000019ff1f7290 */ /* 0x000fe200087fe4ff */
[----:B------:R1:W-:Y:S01]  /*1db0*/  UTMALDG.3D [UR16], [UR32], desc[UR28] ;  /* 0x00001c10200075b4 */ /* 0x0003e20008011000 */
[----:B------:R-:W-:Y:S01]  /*1dc0*/  UIADD3 UR23, UPT, UPT, UR23, 0x1, URZ ;  /* 0x0000000117177890 */ /* 0x000fe2000fffe0ff */
[----:B------:R-:W-:Y:S01]  /*1dd0*/  UMOV UR12, UR36 ;  /* 0x00000024000c7c82 */ /* 0x000fe20008000000 */
[----:B------:R-:W-:Y:S01]  /*1de0*/  UMOV UR9, UR17 ;  /* 0x0000001100097c82 */ /* 0x000fe20008000000 */
[----:B------:R-:W-:Y:S01]  /*1df0*/  UMOV UR10, UR18 ;  /* 0x00000012000a7c82 */ /* 0x000fe20008000000 */
[----:B------:R-:W-:Y:S03]  /*1e00*/  UISETP.NE.AND UP0, UPT, UR23, UR26, UPT ;  /* 0x0000001a1700728c */ /* 0x000fe6000bf05270 */
[----:B------:R1:W-:Y:S01]  /*1e10*/  UTMALDG.3D [UR8], [UR30], desc[UR28] ;  /* 0x00001c081e0075b4 */ /* 0x0003e20008011000 */
[----:B------:R-:W-:Y:S05]  /*1e20*/  UMOV UR6, UR13 ;  /* 0x0000000d00067c82 */ /* 0x000fea0008000000 */
[----:B------:R-:W-:Y:S05]  /*1e30*/  BRA.U UP0, `(.L_x_32) ;  /* 0xfffffffd005c7547 */ /* 0x000fea000b83ffff */
.L_x_27:
[C---:B-1----:R-:W-:Y:S01]  /*1e40*/  LEA R2, R14.reuse, UR4, 0x3 ;  /* 0x000000040e027c11 */ /* 0x042fe2000f8e18ff */
[----:B------:R-:W-:Y:S01]  /*1e50*/  NOP ;  /* 0x0000000000007918 */ /* 0x000fe20000000000 */
[----:B--2---:R-:W-:Y:S02]  /*1e60*/  SHF.L.U32 R3, R13, 0x1f, RZ ;  /* 0x0000001f0d037819 */ /* 0x004fe400000006ff */
[----:B------:R-:W-:Y:S02]  /*1e70*/  LEA R4, R14, UR4, 0x4 ;  /* 0x000000040e047c11 */ /* 0x000fe4000f8e20ff */
[----:B------:R-:W1:Y:S02]  /*1e80*/  SYNCS.PHASECHK.TRANS64.TRYWAIT P0, [R2+URZ+0x160], R3 ;  /* 0x00016003020075a7 */ /* 0x000e6400080011ff */
[----:B-1----:R-:W-:Y:S05]  /*1e90*/  @!P0 BRA `(.L_x_33) ;  /* 0x0000008400808947 */ /* 0x002fea0003800000 */
.L_x_136:
[----:B------:R-:W2:Y:S01]  /*1ea0*/  LDS.128 R4, [R4+0x1d0] ;  /* 0x0001d00004047984 */ /* 0x000ea20000000c00 */
[----:B---3--:R-:W-:Y:S01]  /*1eb0*/  ISETP.GE.AND P0, PT, R72, 0x1, PT ;  /* 0x000000014800780c */ /* 0x008fe20003f06270 */
[----:B-1----:R-:W-:Y:S01]  /*1ec0*/  VIADD R2, R2, 0x170 ;  /* 0x0000017002027836 */ /* 0x002fe20000000000 */
[----:B------:R-:W-:Y:S01]  /*1ed0*/  @!PT LDS RZ, [RZ] ;  /* 0x00000000fffff984 */ /* 0x000fe20000000800 */
[----:B------:R-:W-:Y:S01]  /*1ee0*/  @!PT LDS RZ, [RZ] ;  /* 0x00000000fffff984 */ /* 0x000fe20000000800 */
[----:B------:R-:W-:Y:S01]  /*1ef0*/  @!PT LDS RZ, [RZ] ;  /* 0x00000000fffff984 */ /* 0x000fe20000000800 */
[----:B------:R-:W-:Y:S01]  /*1f00*/  @!PT LDS RZ, [RZ] ;  /* 0x00000000fffff984 */ /* 0x000fe20000000800 */
[----:B------:R1:W-:Y:S06]  /*1f10*/  MEMBAR.ALL.CTA ;  /* 0x0000000000007992 */ /* 0x0003ec0000008000 */
[----:B-1----:R-:W1:Y:S01]  /*1f20*/  FENCE.VIEW.ASYNC.S ;  /* 0x00000000000073c6 */ /* 0x002e620000000000 */
[----:B------:R-:W-:-:S04]  /*1f30*/  PRMT R2, RZ, 0x654, R2 ;  /* 0x00000654ff027816 */ /* 0x000fc80000000002 */
[----:B-1----:R1:W-:Y:S01]  /*1f40*/  SYNCS.ARRIVE.TRANS64.RED.A1T0 RZ, [R2+URZ], RZ ;  /* 0x000000ff02ff79a7 */ /* 0x0023e200081004ff */
[----:B--2---:R-:W-:-:S13]  /*1f50*/  LOP3.LUT P2, RZ, R6, 0x1, RZ, 0xc0, !PT ;  /* 0x0000000106ff7812 */ /* 0x004fda000784c0ff */
[----:B------:R-:W-:Y:S01]  /*1f60*/  @P2 SHF.R.U32.HI R3, RZ, 0x10, R5 ;  /* 0x00000010ff032819 */ /* 0x000fe20000011605 */
[----:B------:R-:W-:Y:S01]  /*1f70*/  VOTEU.ANY UP0, P2 ;  /* 0x0000000000ff7886 */ /* 0x000fe20001000100 */
[----:B------:R-:W-:Y:S02]  /*1f80*/  @P2 MOV R11, R4 ;  /* 0x00000004000b2202 */ /* 0x000fe40000000f00 */
[----:B------:R-:W-:Y:S02]  /*1f90*/  @P2 R2UR.BROADCAST UR5, R3 ;  /* 0x00000000030522ca */ /* 0x000fe400008e0000 */
[----:B------:R-:W-:-:S11]  /*1fa0*/  @P2 LOP3.LUT R8, R5, 0xffff, RZ, 0xc0, !PT ;  /* 0x0000ffff05082812 */ /* 0x000fd600078ec0ff */
[----:B------:R-:W-:Y:S01]  /*1fb0*/  @UP0 UMOV UR36, UR5 ;  /* 0x0000000500240c82 */ /* 0x000fe20008000000 */
[----:B-1----:R-:W-:Y:S05]  /*1fc0*/  @!P0 BRA `(.L_x_34) ;  /* 0x0000000000b88947 */ /* 0x002fea0003800000 */
[----:B------:R-:W4:Y:S01]  /*1fd0*/  LDC.64 R4, c[0x0][0xb18] ;  /* 0x0002c600ff047b82 */ /* 0x000f220000000a00 */
[----:B------:R-:W-:-:S07]  /*1fe0*/  ISETP.NE.AND P3, PT, R72, 0x1, PT ;  /* 0x000000014800780c */ /* 0x000fce0003f65270 */
[----:B------:R-:W1:Y:S08]  /*1ff0*/  LDC.64 R6, c[0x0][0xb10] ;  /* 0x0002c400ff067b82 */ /* 0x000e700000000a00 */
[----:B------:R-:W2:Y:S08]  /*2000*/  LDC R16, c[0x0][0xb20] ;  /* 0x0002c800ff107b82 */ /* 0x000eb00000000800 */
[----:B------:R-:W3:Y:S01]  /*2010*/  LDC R18, c[0x0][0xb0c] ;  /* 0x0002c300ff127b82 */ /* 0x000ee20000000800 */
[----:B----4-:R-:W-:Y:S01]  /*2020*/  IMAD.HI.U32 R17, R0, R5, RZ ;  /* 0x0000000500117227 */ /* 0x010fe200078e00ff */
[----:B------:R-:W-:-:S03]  /*2030*/  ISETP.NE.AND P0, PT, R4, 0x1, PT ;  /* 0x000000010400780c */ /* 0x000fc60003f05270 */
[----:B------:R-:W-:-:S03]  /*2040*/  IMAD.HI.U32 R5, R8, R5, RZ ;  /* 0x0000000508057227 */ /* 0x000fc600078e00ff */
[----:B------:R-:W4:Y:S01]  /*2050*/  LDC.64 R2, c[0x0][0xb28] ;  /* 0x0002ca00ff027b82 */ /* 0x000f220000000a00 */
[----:B-1----:R-:W-:-:S04]  /*2060*/  IMAD.HI.U32 R20, R9, R6, RZ ;  /* 0x0000000609147227 */ /* 0x002fc800078e00ff */
[----:B------:R-:W-:Y:S01]  /*2070*/  IMAD.HI.U32 R22, R11, R6, RZ ;  /* 0x000000060b167227 */ /* 0x000fe200078e00ff */
[----:B------:R-:W-:Y:S02]  /*2080*/  SHF.R.U32.HI R20, RZ, R7, R20 ;  /* 0x00000007ff147219 */ /* 0x000fe40000011614 */
[-C--:B--2---:R-:W-:Y:S02]  /*2090*/  SHF.R.U32.HI R17, RZ, R16.reuse, R17 ;  /* 0x00000010ff117219 */ /* 0x084fe40000011611 */
[----:B------:R-:W-:Y:S02]  /*20a0*/  SHF.R.U32.HI R5, RZ, R16, R5 ;  /* 0x00000010ff057219 */ /* 0x000fe40000011605 */
[----:B------:R-:W-:Y:S02]  /*20b0*/  SEL R17, R0, R17, !P0 ;  /* 0x0000001100117207 */ /* 0x000fe40004000000 */
[----:B------:R-:W-:Y:S02]  /*20c0*/  SHF.R.U32.HI R22, RZ, R7, R22 ;  /* 0x00000007ff167219 */ /* 0x000fe40000011616 */
[----:B---3--:R-:W-:-:S02]  /*20d0*/  ISETP.NE.AND P1, PT, R18, 0x1, PT ;  /* 0x000000011200780c */ /* 0x008fc40003f25270 */
[----:B------:R-:W-:Y:S02]  /*20e0*/  SEL R5, R8, R5, !P0 ;  /* 0x0000000508057207 */ /* 0x000fe40004000000 */
[----:B------:R-:W-:Y:S02]  /*20f0*/  SEL R19, R9, R20, !P1 ;  /* 0x0000001409137207 */ /* 0x000fe40004800000 */
[----:B------:R-:W-:Y:S01]  /*2100*/  SEL R7, R11, R22, !P1 ;  /* 0x000000160b077207 */ /* 0x000fe20004800000 */
[----:B----4-:R-:W-:-:S04]  /*2110*/  IMAD.HI.U32 R20, R17, R2, RZ ;  /* 0x0000000211147227 */ /* 0x010fc800078e00ff */
[----:B------:R-:W-:Y:S01]  /*2120*/  IMAD.HI.U32 R6, R19, R2, RZ ;  /* 0x0000000213067227 */ /* 0x000fe200078e00ff */
[----:B------:R-:W-:-:S04]  /*2130*/  @P3 SHF.R.U32.HI R17, RZ, R3, R20 ;  /* 0x00000003ff113219 */ /* 0x000fc80000011614 */
[----:B------:R-:W-:Y:S01]  /*2140*/  @P3 SHF.R.U32.HI R19, RZ, R3, R6 ;  /* 0x00000003ff133219 */ /* 0x000fe20000011606 */
[----:B------:R-:W-:-:S04]  /*2150*/  IMAD R17, R72, R17, RZ ;  /* 0x0000001148117224 */ /* 0x000fc800078e02ff */
[----:B------:R-:W-:Y:S01]  /*2160*/  IMAD R6, R72, R19, RZ ;  /* 0x0000001348067224 */ /* 0x000fe200078e02ff */
[C---:B------:R-:W-:Y:S02]  /*2170*/  ISETP.GE.AND P0, PT, R5.reuse, R17, PT ;  /* 0x000000110500720c */ /* 0x040fe40003f06270 */
[----:B------:R-:W-:Y:S02]  /*2180*/  IADD3 R17, PT, PT, -R5, RZ, RZ ;  /* 0x000000ff05117210 */ /* 0x000fe40007ffe1ff */
[----:B------:R-:W-:Y:S01]  /*2190*/  ISETP.GE.OR P0, PT, R7, R6, P0 ;  /* 0x000000060700720c */ /* 0x000fe20000706670 */
[----:B------:R-:W-:-:S04]  /*21a0*/  IMAD.HI.U32 R6, R5, R2, RZ ;  /* 0x0000000205067227 */ /* 0x000fc800078e00ff */
[----:B------:R-:W-:Y:S01]  /*21b0*/  IMAD R8, R4, R17, R8 ;  /* 0x0000001104087224 */ /* 0x000fe200078e0208 */
[----:B------:R-:W-:-:S04]  /*21c0*/  SHF.R.U32.HI R6, RZ, R3, R6 ;  /* 0x00000003ff067219 */ /* 0x000fc80000011606 */
[----:B------:R-:W-:-:S03]  /*21d0*/  SEL R6, R5, R6, !P3 ;  /* 0x0000000605067207 */ /* 0x000fc60005800000 */
[----:B------:R-:W-:-:S04]  /*21e0*/  @!P0 IMAD.HI.U32 R16, R7, R2, RZ ;  /* 0x0000000207108227 */ /* 0x000fc800078e00ff */
[----:B------:R-:W-:Y:S01]  /*21f0*/  IMAD.MOV R2, RZ, RZ, -R6 ;  /* 0x000000ffff027224 */ /* 0x000fe200078e0a06 */
[----:B------:R-:W-:-:S03]  /*2200*/  @!P0 SHF.R.U32.HI R16, RZ, R3, R16 ;  /* 0x00000003ff108219 */ /* 0x000fc60000011610 */
[----:B------:R-:W-:Y:S01]  /*2210*/  IMAD R2, R72, R2, R5 ;  /* 0x0000000248027224 */ /* 0x000fe200078e0205 */
        /* <DEDUP_REMOVED lines=9> */
.L_x_34:
[----:B------:R-:W1:Y:S02]  /*22b0*/  LDCU UR5, c[0x0][0xb30] ;  /* 0x00016600ff0577ac */ /* 0x000e640008000800 */
[----:B-1----:R-:W-:-:S09]  /*22c0*/  UISETP.NE.AND UP0, UPT, UR5, 0x1, UPT ;  /* 0x000000010500788c */ /* 0x002fd2000bf05270 */
[----:B------:R-:W-:Y:S05]  /*22d0*/  BRA.U UP0, `(.L_x_35) ;  /* 0x0000000100407547 */ /* 0x000fea000b800000 */
[----:B------:R-:W1:Y:S08]  /*22e0*/  LDC.64 R4, c[0x0][0xb10] ;  /* 0x0002c400ff047b82 */ /* 0x000e700000000a00 */
[----:B------:R-:W2:Y:S08]  /*22f0*/  LDC.64 R2, c[0x0][0xb18] ;  /* 0x0002c600ff027b82 */ /* 0x000eb00000000a00 */
[----:B------:R-:W3:Y:S08]  /*2300*/  LDC R6, c[0x0][0xb20] ;  /* 0x0002c800ff067b82 */ /* 0x000ef00000000800 */
[----:B------:R-:W4:Y:S01]  /*2310*/  LDC R16, c[0x0][0xb0c] ;  /* 0x0002c300ff107b82 */ /* 0x000f220000000800 */
[----:B-1----:R-:W-:-:S05]  /*2320*/  IMAD.HI.U32 R4, R11, R4, RZ ;  /* 0x000000040b047227 */ /* 0x002fca00078e00ff */
[----:B------:R-:W-:Y:S01]  /*2330*/  SHF.R.U32.HI R4, RZ, R5, R4 ;  /* 0x00000005ff047219 */ /* 0x000fe20000011604 */
[----:B--2---:R-:W-:Y:S01]  /*2340*/  IMAD.HI.U32 R3, R8, R3, RZ ;  /* 0x0000000308037227 */ /* 0x004fe200078e00ff */
[----:B------:R-:W-:-:S04]  /*2350*/  ISETP.NE.AND P0, PT, R2, 0x1, PT ;  /* 0x000000010200780c */ /* 0x000fc80003f05270 */
[----:B---3--:R-:W-:-:S04]  /*2360*/  SHF.R.U32.HI R3, RZ, R6, R3 ;  /* 0x00000006ff037219 */ /* 0x008fc80000011603 */
[----:B------:R-:W-:Y:S02]  /*2370*/  SEL R3, R8, R3, !P0 ;  /* 0x0000000308037207 */ /* 0x000fe40004000000 */
[----:B----4-:R-:W-:-:S04]  /*2380*/  ISETP.NE.AND P1, PT, R16, 0x1, PT ;  /* 0x000000011000780c */ /* 0x010fc80003f25270 */
[----:B------:R-:W-:-:S05]  /*2390*/  SEL R4, R11, R4, !P1 ;  /* 0x000000040b047207 */ /* 0x000fca0004800000 */
[----:B------:R-:W-:Y:S02]  /*23a0*/  IMAD.IADD R5, R3, 0x1, -R4 ;  /* 0x0000000103057824 */ /* 0x000fe400078e0a04 */
[----:B------:R-:W-:Y:S02]  /*23b0*/  IMAD.IADD R3, R4, 0x1, -R3 ;  /* 0x0000000104037824 */ /* 0x000fe400078e0a03 */
[----:B------:R-:W-:Y:S02]  /*23c0*/  IMAD R11, R5, R16, R11 ;  /* 0x00000010050b7224 */ /* 0x000fe400078e020b */
[----:B------:R-:W-:-:S07]  /*23d0*/  IMAD R8, R3, R2, R8 ;  /* 0x0000000203087224 */ /* 0x000fce00078e0208 */
.L_x_35:
[----:B------:R-:W-:Y:S01]  /*23e0*/  VIADD R14, R14, 0x1 ;  /* 0x000000010e0e7836 */ /* 0x000fe20000000000 */
[----:B------:R-:W-:Y:S01]  /*23f0*/  PLOP3.LUT P1, PT, PT, PT, PT, 0x80, 0x8 ;  /* 0x000000000008781c */ /* 0x000fe20003f2f070 */
[----:B------:R-:W-:Y:S02]  /*2400*/  IMAD.IADD R21, R11, 0x1, R150 ;  /* 0x000000010b157824 */ /* 0x000fe400078e0296 */
[----:B------:R-:W-:Y:S01]  /*2410*/  IMAD.IADD R20, R8, 0x1, R143 ;  /* 0x0000000108147824 */ /* 0x000fe200078e028f */
[----:B------:R-:W-:-:S04]  /*2420*/  ISETP.NE.AND P0, PT, R14, 0x2, PT ;  /* 0x000000020e00780c */ /* 0x000fc80003f05270 */
[----:B------:R-:W-:Y:S02]  /*2430*/  SEL R2, RZ, 0x1, P0 ;  /* 0x00000001ff027807 */ /* 0x000fe40000000000 */
[----:B------:R-:W-:Y:S02]  /*2440*/  SEL R14, R14, RZ, P0 ;  /* 0x000000ff0e0e7207 */ /* 0x000fe40000000000 */
[----:B------:R-:W-:Y:S01]  /*2450*/  LOP3.LUT R13, R13, R2, RZ, 0x3c, !PT ;  /* 0x000000020d0d7212 */ /* 0x000fe200078e3cff */
[----:B------:R-:W-:Y:S06]  /*2460*/  @P2 BRA `(.L_x_36) ;  /* 0xfffffff000982947 */ /* 0x000fec000383ffff */
[----:B------:R-:W-:Y:S01]  /*2470*/  UIADD3 UR4, UPT, UPT, UR4, 0x90, URZ ;  /* 0x0000009004047890 */ /* 0x000fe2000fffe0ff */
[----:B------:R-:W-:-:S03]  /*2480*/  SHF.L.U32 R3, R15, 0x1f, RZ ;  /* 0x0000001f0f037819 */ /* 0x000fc600000006ff */
[----:B------:R-:W-:-:S09]  /*2490*/  ULEA UR5, UR13, UR4, 0x3 ;  /* 0x000000040d057291 */ /* 0x000fd2000f8e18ff */
[----:B------:R-:W1:Y:S02]  /*24a0*/  SYNCS.PHASECHK.TRANS64.TRYWAIT P0, [UR5], R3 ;  /* 0x00000003ff0075a7 */ /* 0x000e640008001105 */
[----:B-1----:R-:W-:Y:S05]  /*24b0*/  @!P0 BRA `(.L_x_37) ;  /* 0x00000080000c8947 */ /* 0x002fea0003800000 */
.L_x_138:
[----:B------:R-:W-:-:S04]  /*24c0*/  UIADD3 UR6, UPT, UPT, UR13, 0x1, URZ ;  /* 0x000000010d067890 */ /* 0x000fc8000fffe0ff */
[----:B------:R-:W-:-:S04]  /*24d0*/  UISETP.NE.AND UP0, UPT, UR6, 0x12, UPT ;  /* 0x000000120600788c */ /* 0x000fc8000bf05270 */
[----:B------:R-:W-:Y:S02]  /*24e0*/  USEL UR7, URZ, 0x1, UP0 ;  /* 0x00000001ff077887 */ /* 0x000fe40008000000 */
[----:B------:R-:W-:-:S04]  /*24f0*/  USEL UR6, UR6, URZ, UP0 ;  /* 0x000000ff06067287 */ /* 0x000fc80008000000 */
[----:B------:R-:W-:Y:S01]  /*2500*/  ULEA UR5, UR6, UR4, 0x3 ;  /* 0x0000000406057291 */ /* 0x000fe2000f8e18ff */
[----:B------:R-:W-:-:S04]  /*2510*/  LOP3.LUT R2, R15, UR7, RZ, 0x3c, !PT ;  /* 0x000000070f027c12 */ /* 0x000fc8000f8e3cff */
[----:B-1----:R-:W-:-:S04]  /*2520*/  SHF.L.U32 R3, R2, 0x1f, RZ ;  /* 0x0000001f02037819 */ /* 0x002fc800000006ff */
[----:B------:R-:W1:Y:S02]  /*2530*/  SYNCS.PHASECHK.TRANS64.TRYWAIT P0, [UR5], R3 ;  /* 0x00000003ff0075a7 */ /* 0x000e640008001105 */
[----:B-1----:R-:W-:Y:S05]  /*2540*/  @!P0 BRA `(.L_x_38) ;  /* 0x0000008000008947 */ /* 0x002fea0003800000 */
.L_x_140:
        /* <DEDUP_REMOVED lines=9> */
.L_x_142:
        /* <DEDUP_REMOVED lines=9> */
.L_x_144:
        /* <DEDUP_REMOVED lines=9> */
.L_x_146:
        /* <DEDUP_REMOVED lines=9> */
.L_x_148:
        /* <DEDUP_REMOVED lines=9> */
.L_x_150:
        /* <DEDUP_REMOVED lines=9> */
.L_x_152:
        /* <DEDUP_REMOVED lines=9> */
.L_x_154:
        /* <DEDUP_REMOVED lines=9> */
.L_x_156:
        /* <DEDUP_REMOVED lines=9> */
.L_x_158:
        /* <DEDUP_REMOVED lines=9> */
.L_x_160:
        /* <DEDUP_REMOVED lines=9> */
.L_x_162:
        /* <DEDUP_REMOVED lines=9> */
.L_x_164:
        /* <DEDUP_REMOVED lines=9> */
.L_x_166:
        /* <DEDUP_REMOVED lines=9> */
.L_x_168:
        /* <DEDUP_REMOVED lines=9> */
.L_x_170:
[----:B------:R-:W-:-:S04]  /*2dc0*/  UIADD3 UR6, UPT, UPT, UR6, 0x1, URZ ;  /* 0x0000000106067890 */ /* 0x000fc8000fffe0ff */
[----:B------:R-:W-:-:S04]  /*2dd0*/  UISETP.NE.AND UP0, UPT, UR6, 0x12, UPT ;  /* 0x000000120600788c */ /* 0x000fc8000bf05270 */
[----:B------:R-:W-:Y:S02]  /*2de0*/  USEL UR5, URZ, 0x1, UP0 ;  /* 0x00000001ff057887 */ /* 0x000fe40008000000 */
[----:B------:R-:W-:-:S04]  /*2df0*/  USEL UR6, UR6, URZ, UP0 ;  /* 0x000000ff06067287 */ /* 0x000fc80008000000 */
[----:B------:R-:W-:Y:S01]  /*2e00*/  ULEA UR6, UR6, UR4, 0x3 ;  /* 0x0000000406067291 */ /* 0x000fe2000f8e18ff */
[----:B-1----:R-:W-:-:S04]  /*2e10*/  LOP3.LUT R3, R2, UR5, RZ, 0x3c, !PT ;  /* 0x0000000502037c12 */ /* 0x002fc8000f8e3cff */
[----:B------:R-:W-:Y:S01]  /*2e20*/  SHF.L.U32 R3, R3, 0x1f, RZ ;  /* 0x0000001f03037819 */ /* 0x000fe200000006ff */
[----:B----4-:R-:W-:-:S07]  /*2e30*/  IMAD.U32 R0, RZ, RZ, UR6 ;  /* 0x00000006ff007e24 */ /* 0x010fce000f8e00ff */
.L_x_54:
[----:B-1----:R1:W2:Y:S02]  /*2e40*/  SYNCS.PHASECHK.TRANS64.TRYWAIT P0, [R0+URZ], R3 ;  /* 0x00000003000075a7 */ /* 0x0022a400080011ff */
[----:B--2---:R-:W-:Y:S05]  /*2e50*/  @!P0 NANOSLEEP.SYNCS 0x989680 ;  /* 0x009896800000895d */ /* 0x004fea0003900000 */
[----:B------:R-:W2:Y:S02]  /*2e60*/  @!P0 SYNCS.PHASECHK.TRANS64 P0, [R0+URZ], R3 ;  /* 0x00000003000085a7 */ /* 0x000ea400080010ff */
[----:B--2---:R-:W-:Y:S05]  /*2e70*/  @P0 EXIT ;  /* 0x000000000000094d */ /* 0x004fea0003800000 */
[----:B------:R-:W-:Y:S05]  /*2e80*/  BRA `(.L_x_54) ;  /* 0xfffffffc00ec7947 */ /* 0x000fea000383ffff */
.L_x_18:
[----:B------:R-:W-:-:S04]  /*2e90*/  UISETP.NE.AND UP1, UPT, UR37, URZ, UPT ;  /* 0x000000ff2500728c */ /* 0x000fc8000bf25270 */
[----:B------:R-:W-:-:S09]  /*2ea0*/  UISETP.NE.OR UP1, UPT, UR8, 0x1, UP1 ;  /* 0x000000010800788c */ /* 0x000fd20008f25670 */
[----:B------:R-:W-:Y:S05]  /*2eb0*/  BRA.U UP1, `(.L_x_55) ;  /* 0x0000000501487547 */ /* 0x000fea000b800000 */
[----:B------:R-:W-:Y:S01]  /*2ec0*/  ISETP.NE.AND P2, PT, R2, RZ, PT ;  /* 0x000000ff0200720c */ /* 0x000fe20003f45270 */
[----:B------:R-:W-:Y:S01]  /*2ed0*/  IMAD.MOV.U32 R12, RZ, RZ, 0x1 ;  /* 0x00000001ff0c7424 */ /* 0x000fe200078e00ff */
[----:B------:R-:W-:Y:S02]  /*2ee0*/  CS2R R10, SRZ ;  /* 0x00000000000a7805 */ /* 0x000fe4000001ff00 */
[----:B------:R-:W-:Y:S01]  /*2ef0*/  CS2R R8, SRZ ;  /* 0x0000000000087805 */ /* 0x000fe2000001ff00 */
[----:B------:R-:W-:Y:S01]  /*2f00*/  UMOV UR4, 0x400 ;  /* 0x0000040000047882 */ /* 0x000fe20000000000 */
[----:B------:R-:W-:Y:S01]  /*2f10*/  UMOV UR6, URZ ;  /* 0x000000ff00067c82 */ /* 0x000fe20008000000 */
[----:B------:R-:W-:-:S12]  /*2f20*/  ULEA UR37, UR37, UR4, 0x18 ;  /* 0x0000000425257291 */ /* 0x000fd8000f8ec0ff */
.L_x_59:
[----:B------:R-:W-:Y:S02]  /*2f30*/  LEA R0, R8, UR37, 0x3 ;  /* 0x0000002508007c11 */ /* 0x000fe4000f8e18ff */
[----:B------:R-:W-:-:S03]  /*2f40*/  SHF.L.U32 R5, R9, 0x1f, RZ ;  /* 0x0000001f09057819 */ /* 0x000fc600000006ff */
[----:B------:R-:W-:Y:S01]  /*2f50*/  VIADD R4, R0, 0x1b0 ;  /* 0x000001b000047836 */ /* 0x000fe20000000000 */
[----:B------:R-:W1:Y:S02]  /*2f60*/  SYNCS.PHASECHK.TRANS64.TRYWAIT P0, [R0+URZ+0x1a0], R5 ;  /* 0x0001a005000075a7 */ /* 0x000e6400080011ff */
[----:B-1----:R-:W-:Y:S05]  /*2f70*/  @!P0 BRA `(.L_x_56) ;  /* 0x0000007800f48947 */ /* 0x002fea0003800000 */
.L_x_171:
[----:B------:R-:W-:Y:S01]  /*2f80*/  ULEA UR5, UR6, UR37, 0x3 ;  /* 0x0000002506057291 */ /* 0x000fe2000f8e18ff */
[----:B------:R-:W-:Y:S02]  /*2f90*/  PRMT R4, RZ, 0x654, R4 ;  /* 0x00000654ff047816 */ /* 0x000fe40000000004 */
[----:B-1----:R-:W-:Y:S01]  /*2fa0*/  SHF.L.U32 R5, R12, 0x1f, RZ ;  /* 0x0000001f0c057819 */ /* 0x002fe200000006ff */
[----:B------:R-:W-:Y:S01]  /*2fb0*/  UIADD3 UR4, UPT, UPT, UR5, 0x160, URZ ;  /* 0x0000016005047890 */ /* 0x000fe2000fffe0ff */
[----:B------:R1:W-:Y:S05]  /*2fc0*/  SYNCS.ARRIVE.TRANS64.RED.A1T0 RZ, [R4+URZ], RZ ;  /* 0x000000ff04ff79a7 */ /* 0x0003ea00081004ff */
[----:B------:R-:W-:Y:S01]  /*2fd0*/  IMAD.U32 R7, RZ, RZ, UR4 ;  /* 0x00000004ff077e24 */ /* 0x000fe2000f8e00ff */
[----:B------:R-:W2:Y:S04]  /*2fe0*/  SYNCS.PHASECHK.TRANS64.TRYWAIT P0, [UR5+0x170], R5 ;  /* 0x00017005ff0075a7 */ /* 0x000ea80008001105 */
[----:B------:R-:W-:Y:S01]  /*2ff0*/  PRMT R6, R2, 0x654, R7 ;  /* 0x0000065402067816 */ /* 0x000fe20000000007 */
[----:B-1----:R-:W-:Y:S01]  /*3000*/  @!P2 IMAD.MOV.U32 R4, RZ, RZ, 0x10 ;  /* 0x00000010ff04a424 */ /* 0x002fe200078e00ff */
[----:B--2---:R-:W-:Y:S06]  /*3010*/  @!P0 BRA `(.L_x_57) ;  /* 0x0000007800e08947 */ /* 0x004fec0003800000 */
.L_x_173:
[----:B------:R-:W-:Y:S01]  /*3020*/  ULEA UR4, UR6, UR37, 0x4 ;  /* 0x0000002506047291 */ /* 0x000fe2000f8e20ff */
[----:B------:R-:W-:Y:S01]  /*3030*/  SEL R3, R6, R3, !P2 ;  /* 0x0000000306037207 */ /* 0x000fe20005000000 */
[----:B------:R-:W-:Y:S01]  /*3040*/  UIADD3 UR5, UPT, UPT, UR5, 0x160, URZ ;  /* 0x0000016005057890 */ /* 0x000fe2000fffe0ff */
[----:B-1----:R-:W-:Y:S01]  /*3050*/  LEA R0, R11, UR37, 0x3 ;  /* 0x000000250b007c11 */ /* 0x002fe2000f8e18ff */
[----:B------:R-:W-:Y:S01]  /*3060*/  UIADD3 UR4, UPT, UPT, UR4, 0x1d0, URZ ;  /* 0x000001d004047890 */ /* 0x000fe2000fffe0ff */
[----:B------:R-:W-:Y:S01]  /*3070*/  SHF.L.U32 R5, R10, 0x1f, RZ ;  /* 0x0000001f0a057819 */ /* 0x000fe200000006ff */
[----:B------:R1:W-:Y:S01]  /*3080*/  @!P2 SYNCS.ARRIVE.TRANS64.RED RZ, [R3+URZ], R4 ;  /* 0x0000000403ffa9a7 */ /* 0x0003e200080004ff */
[----:B------:R-:W-:Y:S01]  /*3090*/  UIADD3 UR6, UPT, UPT, UR6, 0x1, URZ ;  /* 0x0000000106067890 */ /* 0x000fe2000fffe0ff */
[----:B------:R-:W-:-:S03]  /*30a0*/  VIADD R8, R8, 0x1 ;  /* 0x0000000108087836 */ /* 0x000fc60000000000 */
[----:B------:R-:W-:Y:S02]  /*30b0*/  UISETP.NE.AND UP0, UPT, UR6, 0x2, UPT ;  /* 0x000000020600788c */ /* 0x000fe4000bf05270 */
[----:B------:R-:W-:Y:S06]  /*30c0*/  UGETNEXTWORKID.BROADCAST [UR4], [UR5] ;  /* 0x00000000040073ca */ /* 0x000fec0008000100 */
[----:B------:R-:W-:Y:S01]  /*30d0*/  USEL UR4, URZ, 0x1, UP0 ;  /* 0x00000001ff047887 */ /* 0x000fe20008000000 */
[----:B------:R-:W-:Y:S01]  /*30e0*/  ISETP.NE.AND P0, PT, R8, 0x2, PT ;  /* 0x000000020800780c */ /* 0x000fe20003f05270 */
[----:B------:R-:W-:Y:S01]  /*30f0*/  USEL UR6, UR6, URZ, UP0 ;  /* 0x000000ff06067287 */ /* 0x000fe20008000000 */
[----:B------:R-:W2:Y:S03]  /*3100*/  SYNCS.PHASECHK.TRANS64.TRYWAIT P1, [R0+URZ+0x160], R5 ;  /* 0x00016005000075a7 */ /* 0x000ea600080211ff */
[----:B------:R-:W-:Y:S01]  /*3110*/  LOP3.LUT R12, R12, UR4, RZ, 0x3c, !PT ;  /* 0x000000040c0c7c12 */ /* 0x000fe2000f8e3cff */
[----:B-12---:R-:W-:Y:S07]  /*3120*/  @!P1 BRA `(.L_x_58) ;  /* 0x0000007800b49947 */ /* 0x006fee0003800000 */
.L_x_174:
[C---:B------:R-:W-:Y:S01]  /*3130*/  LEA R4, R11.reuse, UR37, 0x4 ;  /* 0x000000250b047c11 */ /* 0x040fe2000f8e20ff */
[----:B-1----:R-:W-:Y:S01]  /*3140*/  VIADD R0, R0, 0x170 ;  /* 0x0000017000007836 */ /* 0x002fe20000000000 */
[----:B------:R-:W-:Y:S01]  /*3150*/  SEL R8, R8, RZ, P0 ;  /* 0x000000ff08087207 */ /* 0x000fe20000000000 */
[----:B------:R-:W-:-:S03]  /*3160*/  VIADD R11, R11, 0x1 ;  /* 0x000000010b0b7836 */ /* 0x000fc60000000000 */
[----:B------:R-:W1:Y:S01]  /*3170*/  LDS.128 R4, [R4+0x1d0] ;  /* 0x0001d00004047984 */ /* 0x000e620000000c00 */
[----:B------:R-:W-:Y:S02]  /*3180*/  PRMT R0, RZ, 0x654, R0 ;  /* 0x00000654ff007816 */ /* 0x000fe40000000000 */
[C---:B------:R-:W-:Y:S01]  /*3190*/  ISETP.NE.AND P1, PT, R11.reuse, 0x2, PT ;  /* 0x000000020b00780c */ /* 0x040fe20003f25270 */
[----:B------:R-:W-:Y:S01]  /*31a0*/  @!PT LDS RZ, [RZ] ;  /* 0x00000000fffff984 */ /* 0x000fe20000000800 */
[----:B------:R-:W-:Y:S01]  /*31b0*/  @!PT LDS RZ, [RZ] ;  /* 0x00000000fffff984 */ /* 0x000fe20000000800 */
[----:B------:R-:W-:Y:S01]  /*31c0*/  @!PT LDS RZ, [RZ] ;  /* 0x00000000fffff984 */ /* 0x000fe20000000800 */
[----:B------:R-:W-:Y:S01]  /*31d0*/  @!PT LDS RZ, [RZ] ;  /* 0x00000000fffff984 */ /* 0x000fe20000000800 */
[----:B------:R2:W-:Y:S06]  /*31e0*/  MEMBAR.ALL.CTA ;  /* 0x0000000000007992 */ /* 0x0005ec0000008000 */
[----:B--2---:R-:W2:Y:S01]  /*31f0*/  FENCE.VIEW.ASYNC.S ;  /* 0x00000000000073c6 */ /* 0x004ea20000000000 */
[----:B------:R-:W-:Y:S01]  /*3200*/  SEL R11, R11, RZ, P1 ;  /* 0x000000ff0b0b7207 */ /* 0x000fe20000800000 */
[----:B--2---:R2:W-:Y:S01]  /*3210*/  SYNCS.ARRIVE.TRANS64.RED.A1T0 RZ, [R0+URZ], RZ ;  /* 0x000000ff00ff79a7 */ /* 0x0045e200081004ff */
[----:B-1----:R-:W-:-:S02]  /*3220*/  LOP3.LUT P3, RZ, R6, 0x1, RZ, 0xc0, !PT ;  /* 0x0000000106ff7812 */ /* 0x002fc4000786c0ff */
[----:B------:R-:W-:-:S04]  /*3230*/  SEL R5, RZ, 0x1, P1 ;  /* 0x00000001ff057807 */ /* 0x000fc80000800000 */
[----:B------:R-:W-:Y:S02]  /*3240*/  LOP3.LUT R10, R10, R5, RZ, 0x3c, !PT ;  /* 0x000000050a0a7212 */ /* 0x000fe400078e3cff */
[----:B--2---:R-:W-:-:S04]  /*3250*/  SEL R0, RZ, 0x1, P0 ;  /* 0x00000001ff007807 */ /* 0x004fc80000000000 */
[----:B------:R-:W-:Y:S01]  /*3260*/  LOP3.LUT R9, R9, R0, RZ, 0x3c, !PT ;  /* 0x0000000009097212 */ /* 0x000fe200078e3cff */
[----:B------:R-:W-:Y:S06]  /*3270*/  @P3 BRA `(.L_x_59) ;  /* 0xfffffffc002c3947 */ /* 0x000fec000383ffff */
[----:B------:R-:W-:Y:S01]  /*3280*/  ULEA UR5, UR6, UR37, 0x3 ;  /* 0x0000002506057291 */ /* 0x000fe2000f8e18ff */
[----:B------:R-:W-:-:S08]  /*3290*/  SHF.L.U32 R3, R12, 0x1f, RZ ;  /* 0x0000001f0c037819 */ /* 0x000fd000000006ff */
[----:B------:R-:W1:Y:S02]  /*32a0*/  SYNCS.PHASECHK.TRANS64 P0, [UR5+0x170], R3 ;  /* 0x00017003ff0075a7 */ /* 0x000e640008001005 */
[----:B-1----:R-:W-:Y:S05]  /*32b0*/  @P0 BRA `(.L_x_60) ;  /* 0x0000000000080947 */ /* 0x002fea0003800000 */
[----:B------:R-:W1:Y:S02]  /*32c0*/  SYNCS.PHASECHK.TRANS64.TRYWAIT P0, [UR5+0x170], R3 ;  /* 0x00017003ff0075a7 */ /* 0x000e640008001105 */
[----:B-1----:R-:W-:Y:S05]  /*32d0*/  @!P0 BRA `(.L_x_61) ;  /* 0x00000078005c8947 */ /* 0x002fea0003800000 */
.L_x_60:
[----:B------:R-:W-:-:S04]  /*32e0*/  UIADD3 UR4, UPT, UPT, UR6, 0x1, URZ ;  /* 0x0000000106047890 */ /* 0x000fc8000fffe0ff */
[----:B------:R-:W-:-:S04]  /*32f0*/  UISETP.NE.AND UP0, UPT, UR4, 0x2, UPT ;  /* 0x000000020400788c */ /* 0x000fc8000bf05270 */
[----:B------:R-:W-:Y:S02]  /*3300*/  USEL UR7, URZ, 0x1, UP0 ;  /* 0x00000001ff077887 */ /* 0x000fe40008000000 */
[----:B------:R-:W-:-:S04]  /*3310*/  USEL UR4, UR4, URZ, UP0 ;  /* 0x000000ff04047287 */ /* 0x000fc80008000000 */
[----:B------:R-:W-:Y:S01]  /*3320*/  ULEA UR4, UR4, UR37, 0x3 ;  /* 0x0000002504047291 */ /* 0x000fe2000f8e18ff */
[----:B-1----:R-:W-:-:S04]  /*3330*/  LOP3.LUT R3, R12, UR7, RZ, 0x3c, !PT ;  /* 0x000000070c037c12 */ /* 0x002fc8000f8e3cff */
[----:B------:R-:W-:-:S04]  /*3340*/  SHF.L.U32 R0, R3, 0x1f, RZ ;  /* 0x0000001f03007819 */ /* 0x000fc800000006ff */
[----:B------:R-:W1:Y:S02]  /*3350*/  SYNCS.PHASECHK.TRANS64 P0, [UR4+0x170], R0 ;  /* 0x00017000ff0075a7 */ /* 0x000e640008001004 */
[----:B-1----:R-:W-:Y:S05]  /*3360*/  @P0 EXIT ;  /* 0x000000000000094d */ /* 0x002fea0003800000 */
[----:B------:R-:W-:Y:S02]  /*3370*/  SHF.L.U32 R3, R3, 0x1f, RZ ;  /* 0x0000001f03037819 */ /* 0x000fe400000006ff */
[----:B------:R-:W-:-:S07]  /*3380*/  MOV R0, UR4 ;  /* 0x0000000400007c02 */ /* 0x000fce0008000f00 */
.L_x_62:
[----:B-1----:R1:W2:Y:S02]  /*3390*/  SYNCS.PHASECHK.TRANS64.TRYWAIT P0, [R0+URZ+0x170], R3 ;  /* 0x00017003000075a7 */ /* 0x0022a400080011ff */
[----:B--2---:R-:W-:Y:S05]  /*33a0*/  @!P0 NANOSLEEP.SYNCS 0x989680 ;  /* 0x009896800000895d */ /* 0x004fea0003900000 */
[----:B------:R-:W2:Y:S02]  /*33b0*/  @!P0 SYNCS.PHASECHK.TRANS64 P0, [R0+URZ+0x170], R3 ;  /* 0x00017003000085a7 */ /* 0x000ea400080010ff */
[----:B--2---:R-:W-:Y:S05]  /*33c0*/  @P0 EXIT ;  /* 0x000000000000094d */ /* 0x004fea0003800000 */
[----:B------:R-:W-:Y:S05]  /*33d0*/  BRA `(.L_x_62) ;  /* 0xfffffffc00ec7947 */ /* 0x000fea000383ffff */
.L_x_55:
[----:B------:R-:W-:-:S09]  /*33e0*/  UISETP.NE.AND UP1, UPT, UR8, URZ, UPT ;  /* 0x000000ff0800728c */ /* 0x000fd2000bf25270 */
[----:B------:R-:W-:Y:S05]  /*33f0*/  BRA.U UP1, `(.L_x_63) ;  /* 0x0000000d01187547 */ /* 0x000fea000b800000 */
[----:B------:R-:W-:Y:S01]  /*3400*/  UMOV UR4, 0x40 ;  /* 0x0000004000047882 */ /* 0x000fe20000000000 */
[----:B------:R-:W-:Y:S01]  /*3410*/  NOP ;  /* 0x0000000000007918 */ /* 0x000fe20000000000 */
[----:B------:R-:W-:Y:S01]  /*3420*/  ULEA UR4, UR37, UR4, 0x18 ;  /* 0x0000000425047291 */ /* 0x000fe2000f8ec0ff */
[----:B------:R-:W-:Y:S02]  /*3430*/  UMOV UR5, 0x400 ;  /* 0x0000040000057882 */ /* 0x000fe40000000000 */
[----:B------:R-:W-:-:S06]  /*3440*/  ULEA UR37, UR37, UR5, 0x18 ;  /* 0x0000000525257291 */ /* 0x000fcc000f8ec0ff */
[----:B------:R-:W1:Y:S02]  /*3450*/  LDS.U8 R0, [UR4+0x1c] ;  /* 0x00001c04ff007984 */ /* 0x000e640008000000 */
[----:B-1----:R-:W-:-:S13]  /*3460*/  ISETP.NE.AND P0, PT, R0, RZ, PT ;  /* 0x000000ff0000720c */ /* 0x002fda0003f05270 */
[----:B------:R-:W-:Y:S05]  /*3470*/  @P0 BRA `(.L_x_64) ;  /* 0x0000000000580947 */ /* 0x000fea0003800000 */
[----:B------:R-:W-:-:S13]  /*3480*/  ELECT P0, URZ, PT ;  /* 0x0000000000ff782f */ /* 0x000fda0003800000 */
[----:B------:R-:W-:Y:S05]  /*3490*/  @!P0 BRA `(.L_x_65) ;  /* 0x0000000000608947 */ /* 0x000fea0003800000 */
[----:B------:R-:W-:Y:S01]  /*34a0*/  UMOV UR5, 0x10 ;  /* 0x0000001000057882 */ /* 0x000fe20000000000 */
[----:B------:R-:W-:Y:S01]  /*34b0*/  HFMA2 R0, -RZ, RZ, 0, 5.9604644775390625e-08 ;  /* 0x00000001ff007431 */ /* 0x000fe200000001ff */
[----:B------:R-:W-:-:S03]  /*34c0*/  MOV R2, 0xffff ;  /* 0x0000ffff00027802 */ /* 0x000fc60000000f00 */
[----:B------:R-:W-:Y:S04]  /*34d0*/  DEPBAR.LE SB1, 0x36 ;  /* 0x00009d800000791a */ /* 0x000fe80000000000 */
[----:B------:R-:W1:Y:S02]  /*34e0*/  UTCATOMSWS.FIND_AND_SET.ALIGN UP0, UR5, UR5 ;  /* 0x00000005000575e3 */ /* 0x000e640008000800 */
[----:B-1----:R-:W-:Y:S01]  /*34f0*/  MOV R3, UR5 ;  /* 0x0000000500037c02 */ /* 0x002fe20008000f00 */
[----:B------:R-:W-:Y:S06]  /*3500*/  BRA.U UP0, `(.L_x_66) ;  /* 0x0000000100187547 */ /* 0x000fec000b800000 */
.L_x_67:
[----:B------:R-:W-:Y:S05]  /*3510*/  NANOSLEEP 0x64 ;  /* 0x000000640000795d */ /* 0x000fea0003800000 */
[----:B------:R-:W-:-:S05]  /*3520*/  UMOV UR5, 0x10 ;  /* 0x0000001000057882 */ /* 0x000fca0000000000 */
[----:B------:R-:W-:Y:S04]  /*3530*/  DEPBAR.LE SB1, 0x36 ;  /* 0x00009d800000791a */ /* 0x000fe80000000000 */
[----:B------:R-:W1:Y:S02]  /*3540*/  UTCATOMSWS.FIND_AND_SET.ALIGN UP0, UR5, UR5 ;  /* 0x00000005000575e3 */ /* 0x000e640008000800 */
[----:B-1----:R-:W-:Y:S01]  /*3550*/  MOV R3, UR5 ;  /* 0x0000000500037c02 */ /* 0x002fe20008000f00 */
[----:B------:R-:W-:Y:S05]  /*3560*/  BRA.U !UP0, `(.L_x_67) ;  /* 0xfffffffd08e87547 */ /* 0x000fea000b83ffff */
.L_x_66:
[-C--:B------:R-:W-:Y:S02]  /*3570*/  SHF.L.U32 R2, R2, R3.reuse, RZ ;  /* 0x0000000302027219 */ /* 0x080fe400000006ff */
[----:B------:R-:W-:Y:S01]  /*3580*/  SHF.L.U32 R0, R0, R3, RZ ;  /* 0x0000000300007219 */ /* 0x000fe200000006ff */
[----:B------:R-:W-:Y:S02]  /*3590*/  IMAD.SHL.U32 R3, R3, 0x20, RZ ;  /* 0x0000002003037824 */ /* 0x000fe400078e00ff */
[----:B------:R1:W-:Y:S04]  /*35a0*/  ATOMS.OR RZ, [UR4+0x14], R2 ;  /* 0x00001402ffff798c */ /* 0x0003e8000b000004 */
[----:B------:R1:W-:Y:S04]  /*35b0*/  ATOMS.OR RZ, [UR4+0x18], R0 ;  /* 0x00001800ffff798c */ /* 0x0003e8000b000004 */
[----:B------:R1:W-:Y:S01]  /*35c0*/  STS [UR37+0x1f0], R3 ;  /* 0x0001f003ff007988 */ /* 0x0003e20008000825 */
[----:B------:R-:W-:Y:S05]  /*35d0*/  BRA `(.L_x_65) ;  /* 0x0000000000107947 */ /* 0x000fea0003800000 */
.L_x_64:
[----:B------:R-:W-:Y:S02]  /*35e0*/  MOV R0, 0xffffffff ;  /* 0xffffffff00007802 */ /* 0x000fe40000000f00 */
[----:B------:R-:W-:-:S03]  /*35f0*/  MOV R2, 0x3620 ;  /* 0x0000362000027802 */ /* 0x000fc60000000f00 */
[----:B------:R1:W-:Y:S04]  /*3600*/  STS [UR37+0x1f0], R0 ;  /* 0x0001f000ff007988 */ /* 0x0003e80008000825 */
[----:B-1-3-5:R-:W-:Y:S05]  /*3610*/  CALL.REL.NOINC `($__internal_1_$__cuda_sm10x_tcgen05_guardrail_trap_phase_invalid_during_alloc) ;  /* 0x0000007c002c7944 */ /* 0x02afea0003c00000 */
.L_x_65:
[----:B------:R-:W-:Y:S05]  /*3620*/  WARPSYNC.ALL ;  /* 0x0000000000007948 */ /* 0x000fea0003800000 */
[----:B------:R-:W2:Y:S01]  /*3630*/  S2UR UR9, SR_CgaCtaId ;  /* 0x00000000000979c3 */ /* 0x000ea20000008800 */
[----:B------:R-:W-:Y:S01]  /*3640*/  UMOV UR4, 0x400 ;  /* 0x0000040000047882 */ /* 0x000fe20000000000 */
[----:B------:R-:W-:-:S06]  /*3650*/  NOP ;  /* 0x0000000000007918 */ /* 0x000fcc0000000000 */
[----:B------:R-:W-:Y:S06]  /*3660*/  BAR.ARV 0x6, 0xa0 ;  /* 0x0182800000007b1d */ /* 0x000fec0000002000 */
[----:B------:R-:W4:Y:S01]  /*3670*/  LDCU UR5, c[0x0][0x38c] ;  /* 0x00007180ff0577ac */ /* 0x000f220008000800 */
[----:B------:R-:W-:Y:S01]  /*3680*/  IMAD.MOV.U32 R11, RZ, RZ, 0x1 ;  /* 0x00000001ff0b7424 */ /* 0x000fe200078e00ff */
[----:B------:R-:W-:Y:S01]  /*3690*/  CS2R R8, SRZ ;  /* 0x0000000000087805 */ /* 0x000fe2000001ff00 */
[----:B------:R-:W-:Y:S01]  /*36a0*/  IMAD.MOV.U32 R10, RZ, RZ, RZ ;  /* 0x000000ffff0a7224 */ /* 0x000fe200078e00ff */
[----:B------:R-:W-:Y:S01]  /*36b0*/  UMOV UR11, URZ ;  /* 0x000000ff000b7c82 */ /* 0x000fe20008000000 */
[----:B------:R-:W-:Y:S01]  /*36c0*/  UMOV UR18, URZ ;  /* 0x000000ff00127c82 */ /* 0x000fe20008000000 */
[----:B------:R-:W-:Y:S01]  /*36d0*/  UMOV UR20, 0x0 ;  /* 0x0000000000147882 */ /* 0x000fe20000000000 */
[----:B------:R-:W-:Y:S01]  /*36e0*/  UMOV UR21, 0x83004a0 ;  /* 0x083004a000157882 */ /* 0x000fe20000000000 */
[----:B--2---:R-:W-:Y:S01]  /*36f0*/  ULEA UR9, UR9, UR4, 0x18 ;  /* 0x0000000409097291 */ /* 0x004fe2000f8ec0ff */
[----:B------:R-:W2:Y:S03]  /*3700*/  LDCU UR4, c[0x0][0x38c] ;  /* 0x00007180ff0477ac */ /* 0x000ea60008000800 */
[----:B------:R-:W-:-:S02]  /*3710*/  UIADD3 UR10, UPT, UPT, UR9, 0xa400, URZ ;  /* 0x0000a400090a7890 */ /* 0x000fc4000fffe0ff */
[----:B----4-:R-:W-:-:S03]  /*3720*/  UISETP.GE.AND UP3, UPT, UR5, 0x1, UPT ;  /* 0x000000010500788c */ /* 0x010fc6000bf66270 */
[----:B-1----:R-:W1:Y:S01]  /*3730*/  LDS R0, [UR9+0x1f0] ;  /* 0x0001f009ff007984 */ /* 0x002e620008000800 */
[----:B------:R-:W-:-:S04]  /*3740*/  USHF.R.U32.HI UR10, URZ, 0x4, UR10 ;  /* 0x00000004ff0a7899 */ /* 0x000fc8000801160a */
[----:B------:R-:W-:-:S04]  /*3750*/  ULOP3.LUT UR10, UR10, 0x3fff, URZ, 0xc0, !UPT ;  /* 0x00003fff0a0a7892 */ /* 0x000fc8000f8ec0ff */
[----:B------:R-:W-:Y:S02]  /*3760*/  ULOP3.LUT UR10, UR10, 0x10000, URZ, 0xfc, !UPT ;  /* 0x000100000a0a7892 */ /* 0x000fe4000f8efcff */
[----:B--2---:R-:W-:-:S04]  /*3770*/  UIADD3 UR4, UPT, UPT, UR4, 0x1f, URZ ;  /* 0x0000001f04047890 */ /* 0x004fc8000fffe0ff */
[----:B------:R-:W-:-:S04]  /*3780*/  USHF.R.S32.HI UR8, URZ, 0x1f, UR4 ;  /* 0x0000001fff087899 */ /* 0x000fc80008011404 */
[----:B------:R-:W-:Y:S02]  /*3790*/  ULEA.HI UR8, UR8, UR4, URZ, 0x5 ;  /* 0x0000000408087291 */ /* 0x000fe4000f8f28ff */
[----:B------:R-:W-:Y:S02]  /*37a0*/  UIADD3 UR4, UPT, UPT, UR9, 0x1c400, URZ ;  /* 0x0001c40009047890 */ /* 0x000fe4000fffe0ff */
[----:B------:R-:W-:Y:S02]  /*37b0*/  USHF.R.S32.HI UR8, URZ, 0x5, UR8 ;  /* 0x00000005ff087899 */ /* 0x000fe40008011408 */
[----:B------:R-:W-:Y:S02]  /*37c0*/  USHF.R.U32.HI UR4, URZ, 0x4, UR4 ;  /* 0x00000004ff047899 */ /* 0x000fe40008011604 */
[----:B------:R-:W-:Y:S02]  /*37d0*/  UISETP.LT.AND UP0, UPT, UR8, 0x1, UPT ;  /* 0x000000010800788c */ /* 0x000fe4000bf01270 */
[----:B------:R-:W-:-:S02]  /*37e0*/  ULOP3.LUT UR4, UR4, 0x3fff, URZ, 0xc0, !UPT ;  /* 0x00003fff04047892 */ /* 0x000fc4000f8ec0ff */
[----:B------:R-:W-:Y:S02]  /*37f0*/  USEL UR15, UR8, 0x1, !UP0 ;  /* 0x00000001080f7887 */ /* 0x000fe4000c000000 */
[----:B------:R-:W-:Y:S02]  /*3800*/  ULOP3.LUT UR4, UR4, 0x10000, URZ, 0xfc, !UPT ;  /* 0x0001000004047892 */ /* 0x000fe4000f8efcff */
[----:B------:R-:W-:Y:S01]  /*3810*/  UIADD3 UR15, UPT, UPT, -UR15, URZ, URZ ;  /* 0x000000ff0f0f7290 */ /* 0x000fe2000fffe1ff */
[----:B-1----:R-:W-:-:S15]  /*3820*/  R2UR UR12, R0 ;  /* 0x00000000000c72ca */ /* 0x002fde00000e0000 */
.L_x_74:
[----:B------:R-:W-:Y:S02]  /*3830*/  LEA R0, R10, UR9, 0x3 ;  /* 0x000000090a007c11 */ /* 0x000fe4000f8e18ff */
[----:B------:R-:W-:Y:S02]  /*3840*/  SHF.L.U32 R5, R9, 0x1f, RZ ;  /* 0x0000001f09057819 */ /* 0x000fe400000006ff */
[----:B------:R-:W-:Y:S01]  /*3850*/  PLOP3.LUT P0, PT, PT, PT, UP3, 0x80, 0x8 ;  /* 0x000000000008781c */ /* 0x000fe20003f0f038 */
[----:B------:R-:W-:Y:S01]  /*3860*/  VIADD R3, R0, 0x170 ;  /* 0x0000017000037836 */ /* 0x000fe20000000000 */
[----:B-1----:R-:W1:Y:S02]  /*3870*/  SYNCS.PHASECHK.TRANS64.TRYWAIT P1, [R0+URZ+0x160], R5 ;  /* 0x00016005000075a7 */ /* 0x002e6400080211ff */
[----:B-1--4-:R-:W-:Y:S09]  /*3880*/  @!P1 BRA `(.L_x_68) ;  /* 0x0000007400089947 */ /* 0x012ff20003800000 */
.L_x_176:
[----:B------:R-:W-:Y:S01]  /*3890*/  LEA R4, R10, UR9, 0x4 ;  /* 0x000000090a047c11 */ /* 0x000fe2000f8e20ff */
[----:B------:R-:W-:Y:S01]  /*38a0*/  @UP3 ULEA UR5, UR18, UR9, 0x3 ;  /* 0x0000000912053291 */ /* 0x000fe2000f8e18ff */
[----:B------:R-:W-:Y:S01]  /*38b0*/  PLOP3.LUT P2, PT, PT, PT, PT, 0x80, 0x8 ;  /* 0x000000000008781c */ /* 0x000fe20003f4f070 */
[----:B------:R-:W-:Y:S01]  /*38c0*/  ULEA UR14, UR11, UR9, 0x3 ;  /* 0x000000090b0e7291 */ /* 0x000fe2000f8e18ff */
[----:B------:R-:W-:Y:S02]  /*38d0*/  PRMT R3, RZ, 0x654, R3 ;  /* 0x00000654ff037816 */ /* 0x000fe40000000003 */
[----:B-1----:R-:W1:Y:S01]  /*38e0*/  LDS.128 R4, [R4+0x1d0] ;  /* 0x0001d00004047984 */ /* 0x002e620000000c00 */
[----:B------:R-:W-:Y:S02]  /*38f0*/  @P0 SHF.L.U32 R2, R8, 0x1f, RZ ;  /* 0x0000001f08020819 */ /* 0x000fe400000006ff */
[----:B------:R-:W-:Y:S01]  /*3900*/  SHF.L.U32 R0, R11, 0x1f, RZ ;  /* 0x0000001f0b007819 */ /* 0x000fe200000006ff */
[----:B------:R-:W-:Y:S01]  /*3910*/  @!PT LDS RZ, [RZ] ;  /* 0x00000000fffff984 */ /* 0x000fe20000000800 */
[----:B------:R-:W-:Y:S01]  /*3920*/  @!PT LDS RZ, [RZ] ;  /* 0x00000000fffff984 */ /* 0x000fe20000000800 */
[----:B------:R-:W-:Y:S01]  /*3930*/  @!PT LDS RZ, [RZ] ;  /* 0x00000000fffff984 */ /* 0x000fe20000000800 */
[----:B------:R-:W-:Y:S01]  /*3940*/  @!PT LDS RZ, [RZ] ;  /* 0x00000000fffff984 */ /* 0x000fe20000000800 */
[----:B------:R2:W-:Y:S06]  /*3950*/  MEMBAR.ALL.CTA ;  /* 0x0000000000007992 */ /* 0x0005ec0000008000 */
[----:B--2---:R-:W2:Y:S02]  /*3960*/  FENCE.VIEW.ASYNC.S ;  /* 0x00000000000073c6 */ /* 0x004ea40000000000 */
[----:B--2---:R2:W-:Y:S01]  /*3970*/  SYNCS.ARRIVE.TRANS64.RED.A1T0 RZ, [R3+URZ], RZ ;  /* 0x000000ff03ff79a7 */ /* 0x0045e200081004ff */
[----:B------:R2:W4:Y:S01]  /*3980*/  @P0 SYNCS.PHASECHK.TRANS64.TRYWAIT P2, [UR5], R2 ;  /* 0x00000002ff0005a7 */ /* 0x0005220008041105 */
[----:B-1----:R-:W-:Y:S01]  /*3990*/  LOP3.LUT P1, RZ, R6, 0x1, RZ, 0xc0, !PT ;  /* 0x0000000106ff7812 */ /* 0x002fe2000782c0ff */
[----:B------:R-:W1:Y:S02]  /*39a0*/  SYNCS.PHASECHK.TRANS64.TRYWAIT P0, [UR14+0x190], R0 ;  /* 0x00019000ff0075a7 */ /* 0x000e64000800110e */
[----:B-12-4-:R-:W-:Y:S10]  /*39b0*/  @!P0 BRA `(.L_x_69) ;  /* 0x0000007000d08947 */ /* 0x016ff40003800000 */
.L_x_178:
[----:B------:R-:W-:Y:S01]  /*39c0*/  IADD3 R10, PT, PT, R10, 0x1, RZ ;  /* 0x000000010a0a7810 */ /* 0x000fe20007ffe0ff */
[----:B------:R-:W-:Y:S06]  /*39d0*/  BRA.U !UP3, `(.L_x_70) ;  /* 0x000000010b887547 */ /* 0x000fec000b800000 */
[----:B------:R-:W-:Y:S02]  /*39e0*/  UIMAD UR13, UR11, 0xc0, UR12 ;  /* 0x000000c00b0d78a4 */ /* 0x000fe4000f8e020c */
[----:B------:R-:W-:Y:S01]  /*39f0*/  UPLOP3.LUT UP4, UPT, UPT, UPT, UPT, 0x40, 0x4 ;  /* 0x000000000004789c */ /* 0x000fe20003f8e870 */
[----:B------:R-:W-:Y:S01]  /*3a00*/  UMOV UR17, UR15 ;  /* 0x0000000f00117c82 */ /* 0x000fe20008000000 */
[----:B------:R-:W-:Y:S01]  /*3a10*/  UMOV UR16, UR8 ;  /* 0x0000000800107c82 */ /* 0x000fe20008000000 */
[----:B------:R-:W-:-:S08]  /*3a20*/  UMOV UR5, UR18 ;  /* 0x0000001200057c82 */ /* 0x000fd00008000000 */
.L_x_73:
[----:B------:R-:W-:Y:S02]  /*3a30*/  UIADD3 UR17, UPT, UPT, UR17, 0x1, URZ ;  /* 0x0000000111117890 */ /* 0x000fe4000fffe0ff */
[----:B--2---:R-:W-:Y:S02]  /*3a40*/  ULEA UR7, UR5, UR9, 0x3 ;  /* 0x0000000905077291 */ /* 0x004fe4000f8e18ff */
[----:B------:R-:W-:Y:S01]  /*3a50*/  UISETP.NE.AND UP0, UPT, UR17, URZ, UPT ;  /* 0x000000ff1100728c */ /* 0x000fe2000bf05270 */
[----:B----4-:R-:W-:Y:S10]  /*3a60*/  @P2 BRA `(.L_x_71) ;  /* 0x00000000000c2947 */ /* 0x010ff40003800000 */
[----:B-1----:R-:W-:Y:S04]  /*3a70*/  SHF.L.U32 R3, R8, 0x1f, RZ ;  /* 0x0000001f08037819 */ /* 0x002fe800000006ff */
[----:B------:R-:W1:Y:S02]  /*3a80*/  SYNCS.PHASECHK.TRANS64.TRYWAIT P0, [UR7], R3 ;  /* 0x00000003ff0075a7 */ /* 0x000e640008001107 */
[----:B-1----:R-:W-:Y:S05]  /*3a90*/  @!P0 BRA `(.L_x_72) ;  /* 0x0000007000b08947 */ /* 0x002fea0003800000 */
.L_x_71:
[----:B------:R-:W-:Y:S01]  /*3aa0*/  UISETP.NE.AND UP1, UPT, UR16, 0x1, UPT ;  /* 0x000000011000788c */ /* 0x000fe2000bf25270 */
[----:B------:R-:W-:Y:S01]  /*3ab0*/  PLOP3.LUT P2, PT, PT, PT, PT, 0x80, 0x8 ;  /* 0x000000000008781c */ /* 0x000fe20003f4f070 */
[----:B------:R-:W-:Y:S02]  /*3ac0*/  UIADD3 UR18, UPT, UPT, UR5, 0x1, URZ ;  /* 0x0000000105127890 */ /* 0x000fe4000fffe0ff */
[----:B------:R-:W-:Y:S02]  /*3ad0*/  UIMAD UR6, UR5, 0x180, UR4 ;  /* 0x00000180050678a4 */ /* 0x000fe4000f8e0204 */
[----:B------:R-:W-:Y:S01]  /*3ae0*/  UISETP.NE.AND UP2, UPT, UR18, 0x12, UPT ;  /* 0x000000121200788c */ /* 0x000fe2000bf45270 */
[----:B------:R-:W-:Y:S01]  /*3af0*/  PLOP3.LUT P0, PT, PT, PT, UP1, 0x80, 0x8 ;  /* 0x000000000008781c */ /* 0x000fe20003f0f018 */
[----:B------:R-:W-:Y:S02]  /*3b00*/  UIADD3 UR16, UPT, UPT, UR16, -0x1, URZ ;  /* 0xffffffff10107890 */ /* 0x000fe4000fffe0ff */
[----:B------:R-:W-:Y:S02]  /*3b10*/  USEL UR22, URZ, 0x1, UP2 ;  /* 0x00000001ff167887 */ /* 0x000fe40009000000 */
[----:B------:R-:W-:Y:S01]  /*3b20*/  USEL UR18, UR18, URZ, UP2 ;  /* 0x000000ff12127287 */ /* 0x000fe20009000000 */
[----:B------:R-:W-:Y:S03]  /*3b30*/  UMOV UR23, 0xc0004010 ;  /* 0xc000401000177882 */ /* 0x000fe60000000000 */
[----:B------:R-:W-:Y:S01]  /*3b40*/  @UP1 ULEA UR19, UR18, UR9, 0x3 ;  /* 0x0000000912131291 */ /* 0x000fe2000f8e18ff */
[----:B------:R-:W-:Y:S01]  /*3b50*/  LOP3.LUT R8, R8, UR22, RZ, 0x3c, !PT ;  /* 0x0000001608087c12 */ /* 0x000fe2000f8e3cff */
[----:B------:R-:W-:Y:S03]  /*3b60*/  ULEA UR22, UR5, UR10, 0x8 ;  /* 0x0000000a05167291 */ /* 0x000fe6000f8e40ff */
[----:B-1----:R-:W-:Y:S01]  /*3b70*/  @P0 SHF.L.U32 R0, R8, 0x1f, RZ ;  /* 0x0000001f08000819 */ /* 0x002fe200000006ff */
[----:B------:R-:W-:Y:S03]  /*3b80*/  UMOV UR5, UR18 ;  /* 0x0000001200057c82 */ /* 0x000fe60008000000 */
[----:B------:R2:W4:Y:S01]  /*3b90*/  @P0 SYNCS.PHASECHK.TRANS64.TRYWAIT P2, [UR19], R0 ;  /* 0x00000000ff0005a7 */ /* 0x0005220008041113 */
[----:B------:R-:W-:Y:S03]  /*3ba0*/  UIADD3 UR19, UPT, UPT, UR7, 0x90, URZ ;  /* 0x0000009007137890 */ /* 0x000fe6000fffe0ff */
[----:B------:R-:W-:Y:S02]  /*3bb0*/  UMOV UR7, 0xc0004010 ;  /* 0xc000401000077882 */ /* 0x000fe40000000000 */
[----:B------:R2:W-:Y:S01]  /*3bc0*/  UTCIMMA gdesc[UR22], gdesc[UR6], tmem[UR13], tmem[UR20], idesc[UR21], UP4 ;  /* 0x00ff1406160075ea */ /* 0x0005e2000a00010d */
[----:B------:R-:W-:Y:S03]  /*3bd0*/  UPLOP3.LUT UP4, UPT, UPT, UPT, UPT, 0x80, 0x8 ;  /* 0x000000000008789c */ /* 0x000fe60003f8f070 */
[----:B------:R2:W-:Y:S01]  /*3be0*/  UTCBAR [UR19], URZ ;  /* 0x000000ff130073e9 */ /* 0x0005e200080000ff */
[----:B------:R-:W-:Y:S07]  /*3bf0*/  BRA.U UP0, `(.L_x_73) ;  /* 0xfffffffd008c7547 */ /* 0x000fee000b83ffff */
.L_x_70:
[----:B------:R-:W-:Y:S01]  /*3c00*/  UIADD3 UR11, UPT, UPT, UR11, 0x1, URZ ;  /* 0x000000010b0b7890 */ /* 0x000fe2000fffe0ff */
[C---:B------:R-:W-:Y:S01]  /*3c10*/  ISETP.NE.AND P0, PT, R10.reuse, 0x2, PT ;  /* 0x000000020a00780c */ /* 0x040fe20003f05270 */
[----:B------:R-:W-:Y:S02]  /*3c20*/  UIADD3 UR14, UPT, UPT, UR14, 0x180, URZ ;  /* 0x000001800e0e7890 */ /* 0x000fe4000fffe0ff */
[----:B------:R-:W-:Y:S01]  /*3c30*/  UISETP.NE.AND UP0, UPT, UR11, 0x2, UPT ;  /* 0x000000020b00788c */ /* 0x000fe2000bf05270 */
[----:B-12---:R-:W-:Y:S02]  /*3c40*/  SEL R0, RZ, 0x1, P0 ;  /* 0x00000001ff007807 */ /* 0x006fe40000000000 */
[----:B------:R-:W-:Y:S01]  /*3c50*/  SEL R10, R10, RZ, P0 ;  /* 0x000000ff0a0a7207 */ /* 0x000fe20000000000 */
[----:B------:R-:W-:Y:S01]  /*3c60*/  USEL UR5, URZ, 0x1, UP0 ;  /* 0x00000001ff057887 */ /* 0x000fe20008000000 */
[----:B------:R-:W-:Y:S01]  /*3c70*/  LOP3.LUT R9, R9, R0, RZ, 0x3c, !PT ;  /* 0x0000000009097212 */ /* 0x000fe200078e3cff */
[----:B------:R-:W-:Y:S01]  /*3c80*/  USEL UR11, UR11, URZ, UP0 ;  /* 0x000000ff0b0b7287 */ /* 0x000fe20008000000 */
[----:B------:R1:W-:Y:S03]  /*3c90*/  UTCBAR [UR14], URZ ;  /* 0x000000ff0e0073e9 */ /* 0x0003e600080000ff */
[----:B------:R-:W-:Y:S01]  /*3ca0*/  LOP3.LUT R11, R11, UR5, RZ, 0x3c, !PT ;  /* 0x000000050b0b7c12 */ /* 0x000fe2000f8e3cff */
[----:B------:R-:W-:Y:S07]  /*3cb0*/  @P1 BRA `(.L_x_74) ;  /* 0xfffffff800dc1947 */ /* 0x000fee000383ffff */
[----:B------:R-:W2:Y:S01]  /*3cc0*/  S2UR UR4, SR_CgaCtaId ;  /* 0x00000000000479c3 */ /* 0x000ea20000008800 */
[----:B------:R-:W-:Y:S01]  /*3cd0*/  ELECT P0, URZ, PT ;  /* 0x0000000000ff782f */ /* 0x000fe20003800000 */
[----:B------:R-:W-:Y:S01]  /*3ce0*/  IMAD.MOV.U32 R0, RZ, RZ, 0x1 ;  /* 0x00000001ff007424 */ /* 0x000fe200078e00ff */
[----:B------:R-:W-:Y:S01]  /*3cf0*/  UIADD3 UR9, UPT, UPT, UR9, 0x190, URZ ;  /* 0x0000019009097890 */ /* 0x000fe2000fffe0ff */
[----:B------:R-:W-:Y:S01]  /*3d00*/  SHF.L.U32 R3, R11, 0x1f, RZ ;  /* 0x0000001f0b037819 */ /* 0x000fe200000006ff */
[----:B------:R-:W-:-:S03]  /*3d10*/  UMOV UR5, 0x40 ;  /* 0x0000004000057882 */ /* 0x000fc60000000000 */
[----:B------:R-:W-:Y:S01]  /*3d20*/  UVIRTCOUNT.DEALLOC.SMPOOL 0x80 ;  /* 0x000000800000784c */ /* 0x000fe20000000000 */
[----:B--2---:R-:W-:Y:S02]  /*3d30*/  ULEA UR4, UR4, UR5, 0x18 ;  /* 0x0000000504047291 */ /* 0x004fe4000f8ec0ff */
[----:B------:R-:W-:-:S07]  /*3d40*/  ULEA UR5, UR11, UR9, 0x3 ;  /* 0x000000090b057291 */ /* 0x000fce000f8e18ff */
[----:B------:R2:W-:Y:S02]  /*3d50*/  @P0 STS.U8 [UR4+0x1c], R0 ;  /* 0x00001c00ff000988 */ /* 0x0005e40008000004 */
[----:B------:R-:W3:Y:S02]  /*3d60*/  SYNCS.PHASECHK.TRANS64.TRYWAIT P0, [UR5], R3 ;  /* 0x00000003ff0075a7 */ /* 0x000ee40008001105 */
[----:B--23--:R-:W-:Y:S05]  /*3d70*/  @!P0 BRA `(.L_x_75) ;  /* 0x0000007000108947 */ /* 0x00cfea0003800000 */
.L_x_181:
[----:B------:R-:W-:-:S04]  /*3d80*/  UIADD3 UR6, UPT, UPT, UR11, 0x1, URZ ;  /* 0x000000010b067890 */ /* 0x000fc8000fffe0ff */
[----:B------:R-:W-:-:S04]  /*3d90*/  UISETP.NE.AND UP0, UPT, UR6, 0x2, UPT ;  /* 0x000000020600788c */ /* 0x000fc8000bf05270 */
[----:B------:R-:W-:Y:S02]  /*3da0*/  USEL UR5, URZ, 0x1, UP0 ;  /* 0x00000001ff057887 */ /* 0x000fe40008000000 */
[----:B------:R-:W-:-:S04]  /*3db0*/  USEL UR6, UR6, URZ, UP0 ;  /* 0x000000ff06067287 */ /* 0x000fc80008000000 */
[----:B------:R-:W-:Y:S01]  /*3dc0*/  ULEA UR6, UR6, UR9, 0x3 ;  /* 0x0000000906067291 */ /* 0x000fe2000f8e18ff */
[----:B--2---:R-:W-:-:S04]  /*3dd0*/  LOP3.LUT R3, R11, UR5, RZ, 0x3c, !PT ;  /* 0x000000050b037c12 */ /* 0x004fc8000f8e3cff */
[----:B------:R-:W-:-:S04]  /*3de0*/  SHF.L.U32 R3, R3, 0x1f, RZ ;  /* 0x0000001f03037819 */ /* 0x000fc800000006ff */
[----:B------:R-:W2:Y:S02]  /*3df0*/  SYNCS.PHASECHK.TRANS64.TRYWAIT P0, [UR6], R3 ;  /* 0x00000003ff0075a7 */ /* 0x000ea40008001106 */
[----:B--2---:R-:W-:Y:S05]  /*3e00*/  @!P0 BRA `(.L_x_76) ;  /* 0x0000007000048947 */ /* 0x004fea0003800000 */
.L_x_183:
[----:B------:R-:W-:Y:S01]  /*3e10*/  NOP ;  /* 0x0000000000007918 */ /* 0x000fe20000000000 */
[----:B--2---:R-:W2:Y:S01]  /*3e20*/  LDS R0, [UR4+0x14] ;  /* 0x00001404ff007984 */ /* 0x004ea20008000800 */
[----:B------:R-:W-:Y:S01]  /*3e30*/  ULOP3.LUT UR6, UR12, 0xffff, URZ, 0xc0, !UPT ;  /* 0x0000ffff0c067892 */ /* 0x000fe2000f8ec0ff */
[----:B------:R-:W-:Y:S01]  /*3e40*/  UMOV UR8, 0xffff ;  /* 0x0000ffff00087882 */ /* 0x000fe20000000000 */
[----:B------:R-:W-:Y:S02]  /*3e50*/  UMOV UR5, 0x1 ;  /* 0x0000000100057882 */ /* 0x000fe40000000000 */
[----:B------:R-:W-:-:S04]  /*3e60*/  USHF.R.U32.HI UR6, URZ, 0x5, UR6 ;  /* 0x00000005ff067899 */ /* 0x000fc80008011606 */
[----:B------:R-:W-:Y:S02]  /*3e70*/  USHF.L.U32 UR8, UR8, UR6, URZ ;  /* 0x0000000608087299 */ /* 0x000fe400080006ff */
[----:B------:R-:W-:-:S04]  /*3e80*/  USHF.L.U32 UR5, UR5, UR6, URZ ;  /* 0x0000000605057299 */ /* 0x000fc800080006ff */
[----:B--2---:R-:W-:-:S04]  /*3e90*/  LOP3.LUT R0, R0, UR8, RZ, 0xc0, !PT ;  /* 0x0000000800007c12 */ /* 0x004fc8000f8ec0ff */
[----:B------:R-:W-:-:S13]  /*3ea0*/  ISETP.NE.AND P0, PT, R0, UR8, PT ;  /* 0x0000000800007c0c */ /* 0x000fda000bf05270 */
[----:B------:R-:W-:Y:S05]  /*3eb0*/  @P0 BRA `(.L_x_77) ;  /* 0x0000000000580947 */ /* 0x000fea0003800000 */
[----:B------:R-:W2:Y:S02]  /*3ec0*/  LDS R0, [UR4+0x18] ;  /* 0x00001804ff007984 */ /* 0x000ea40008000800 */
[----:B--2---:R-:W-:-:S04]  /*3ed0*/  LOP3.LUT R0, R0, UR5, RZ, 0xc0, !PT ;  /* 0x0000000500007c12 */ /* 0x004fc8000f8ec0ff */
[----:B------:R-:W-:-:S13]  /*3ee0*/  ISETP.NE.AND P0, PT, R0, UR5, PT ;  /* 0x0000000500007c0c */ /* 0x000fda000bf05270 */
[----:B------:R-:W-:Y:S05]  /*3ef0*/  @P0 BRA `(.L_x_78) ;  /* 0x00000000003c0947 */ /* 0x000fea0003800000 */
[----:B------:R-:W2:Y:S01]  /*3f00*/  S2R R2, SR_LANEID ;  /* 0x0000000000027919 */ /* 0x000ea20000000000 */
[----:B------:R-:W-:Y:S01]  /*3f10*/  ULOP3.LUT UR8, URZ, UR8, URZ, 0x33, !UPT ;  /* 0x00000008ff087292 */ /* 0x000fe2000f8e33ff */
[----:B------:R-:W-:Y:S01]  /*3f20*/  LOP3.LUT R4, RZ, UR5, RZ, 0x33, !PT ;  /* 0x00000005ff047c12 */ /* 0x000fe2000f8e33ff */
[----:B------:R-:W-:Y:S02]  /*3f30*/  VOTEU.ANY UR7, UPT, PT ;  /* 0x0000000000077886 */ /* 0x000fe400038e0100 */
[----:B------:R-:W-:Y:S01]  /*3f40*/  UFLO.U32 UR7, UR7 ;  /* 0x00000007000772bd */ /* 0x000fe200080e0000 */
[----:B------:R-:W3:Y:S01]  /*3f50*/  REDUX UR5, R4 ;  /* 0x00000000040573c4 */ /* 0x000ee20000000000 */
[----:B------:R-:W-:-:S06]  /*3f60*/  IMAD.U32 R0, RZ, RZ, UR8 ;  /* 0x00000008ff007e24 */ /* 0x000fcc000f8e00ff */
[----:B------:R1:W-:Y:S01]  /*3f70*/  UTCATOMSWS.AND URZ, UR8 ;  /* 0x0000000800ff79e3 */ /* 0x0003e20008000000 */
[----:B------:R-:W4:Y:S01]  /*3f80*/  REDUX UR6, R0 ;  /* 0x00000000000673c4 */ /* 0x000f220000000000 */
[----:B--2---:R-:W-:Y:S01]  /*3f90*/  ISETP.EQ.U32.AND P0, PT, R2, UR7, PT ;  /* 0x0000000702007c0c */ /* 0x004fe2000bf02070 */
[----:B---3--:R-:W-:Y:S01]  /*3fa0*/  IMAD.U32 R2, RZ, RZ, UR5 ;  /* 0x00000005ff027e24 */ /* 0x008fe2000f8e00ff */
[----:B----4-:R-:W-:-:S11]  /*3fb0*/  MOV R3, UR6 ;  /* 0x0000000600037c02 */ /* 0x010fd60008000f00 */
[----:B------:R1:W-:Y:S04]  /*3fc0*/  @P0 ATOMS.AND RZ, [UR4+0x14], R3 ;  /* 0x00001403ffff098c */ /* 0x0003e8000a800004 */
[----:B------:R1:W-:Y:S01]  /*3fd0*/  @P0 ATOMS.AND RZ, [UR4+0x18], R2 ;  /* 0x00001802ffff098c */ /* 0x0003e2000a800004 */
[----:B------:R-:W-:Y:S05]  /*3fe0*/  BRA `(.L_x_79) ;  /* 0x0000000000147947 */ /* 0x000fea0003800000 */
.L_x_78:
[----:B------:R-:W-:Y:S02]  /*3ff0*/  MOV R2, 0x4010 ;  /* 0x0000401000027802 */ /* 0x000fe40000000f00 */
[----:B-1--45:R-:W-:Y:S05]  /*4000*/  CALL.REL.NOINC `($__internal_0_$__cuda_sm10x_tcgen05_guardrail_trap_col_being_dealloced_not_returned_by_alloc) ;  /* 0x0000007000a47944 */ /* 0x032fea0003c00000 */
[----:B------:R-:W-:Y:S05]  /*4010*/  BRA `(.L_x_79) ;  /* 0x0000000000087947 */ /* 0x000fea0003800000 */
.L_x_77:
[----:B------:R-:W-:Y:S02]  /*4020*/  MOV R2, 0x4040 ;  /* 0x0000404000027802 */ /* 0x000fe40000000f00 */
[----:B-1--45:R-:W-:Y:S05]  /*4030*/  CALL.REL.NOINC `($__internal_2_$__cuda_sm10x_tcgen05_guardrail_trap_unallocated_columns_being_dealloced) ;  /* 0x0000007000b07944 */ /* 0x032fea0003c00000 */
.L_x_79:
[----:B------:R-:W-:Y:S01]  /*4040*/  NOP ;  /* 0x0000000000007918 */ /* 0x000fe20000000000 */
[----:B-1----:R-:W-:Y:S05]  /*4050*/  EXIT ;  /* 0x000000000000794d */ /* 0x002fea0003800000 */
.L_x_63:
[----:B------:R-:W-:-:S09]  /*4060*/  UISETP.NE.OR UP2, UPT, UR8, 0x3, !UP2 ;  /* 0x000000030800788c */ /* 0x000fd2000d745670 */
[----:B------:R-:W-:Y:S05]  /*4070*/  BRA.U UP2, `(.L_x_80) ;  /* 0x0000000d02ac7547 */ /* 0x000fea000b800000 */
[----:B------:R-:W1:Y:S01]  /*4080*/  LDC R0, c[0x0][0xb30] ;  /* 0x0002cc00ff007b82 */ /* 0x000e620000000800 */
[----:B------:R-:W2:Y:S01]  /*4090*/  LDCU.64 UR8, c[0x0][0x888] ;  /* 0x00011100ff0877ac */ /* 0x000ea20008000a00 */
[----:B------:R-:W-:Y:S02]  /*40a0*/  HFMA2 R29, -RZ, RZ, 0, 0 ;  /* 0x00000000ff1d7431 */ /* 0x000fe400000001ff */
[----:B------:R-:W-:Y:S01]  /*40b0*/  IMAD.MOV.U32 R31, RZ, RZ, 0x1 ;  /* 0x00000001ff1f7424 */ /* 0x000fe200078e00ff */
[----:B------:R-:W-:Y:S01]  /*40c0*/  MOV R23, 0x2000 ;  /* 0x0000200000177802 */ /* 0x000fe20000000f00 */
[----:B------:R-:W4:Y:S01]  /*40d0*/  LDCU.64 UR4, c[0x0][0x890] ;  /* 0x00011200ff0477ac */ /* 0x000f220008000a00 */
[----:B------:R-:W-:Y:S01]  /*40e0*/  IMAD.MOV.U32 R30, RZ, RZ, RZ ;  /* 0x000000ffff1e7224 */ /* 0x000fe200078e00ff */
[----:B------:R-:W3:Y:S01]  /*40f0*/  LDC R19, c[0x0][0x370] ;  /* 0x0000dc00ff137b82 */ /* 0x000ee20000000800 */
[----:B------:R-:W-:Y:S01]  /*4100*/  UMOV UR7, 0x400 ;  /* 0x0000040000077882 */ /* 0x000fe20000000000 */
[----:B------:R-:W-:-:S02]  /*4110*/  UPLOP3.LUT UP1, UPT, UPT, UPT, UPT, 0x40, 0x4 ;  /* 0x000000000004789c */ /* 0x000fc40003f2e870 */
[----:B------:R-:W-:-:S04]  /*4120*/  ULEA UR7, UR37, UR7, 0x18 ;  /* 0x0000000725077291 */ /* 0x000fc8000f8ec0ff */
[----:B------:R-:W3:Y:S01]  /*4130*/  LDC R2, c[0x0][0xb0c] ;  /* 0x0002c300ff027b82 */ /* 0x000ee20000000800 */
[----:B------:R-:W-:Y:S02]  /*4140*/  UIADD3 UR13, UPT, UPT, UR7, 0x130, URZ ;  /* 0x00000130070d7890 */ /* 0x000fe4000fffe0ff */
[----:B--2---:R-:W-:Y:S02]  /*4150*/  UISETP.NE.U32.AND UP2, UPT, UR8, URZ, UPT ;  /* 0x000000ff0800728c */ /* 0x004fe4000bf45070 */
[----:B------:R-:W-:Y:S02]  /*4160*/  UIADD3 UR25, UPT, UPT, UR7, 0x120, URZ ;  /* 0x0000012007197890 */ /* 0x000fe4000fffe0ff */
[----:B----4-:R-:W-:Y:S01]  /*4170*/  UISETP.NE.U32.AND UP3, UPT, UR4, URZ, UPT ;  /* 0x000000ff0400728c */ /* 0x010fe2000bf65070 */
[----:B------:R-:W2:Y:S01]  /*4180*/  LDC R18, c[0x0][0xb20] ;  /* 0x0002c800ff127b82 */ /* 0x000ea20000000800 */
[----:B-1----:R-:W-:Y:S01]  /*4190*/  ISETP.NE.AND P1, PT, R0, 0x1, PT ;  /* 0x000000010000780c */ /* 0x002fe20003f25270 */
[----:B------:R-:W-:-:S02]  /*41a0*/  UISETP.NE.AND.EX UP2, UPT, UR9, URZ, UPT, UP2 ;  /* 0x000000ff0900728c */ /* 0x000fc4000bf45320 */
[----:B------:R-:W-:Y:S02]  /*41b0*/  UIADD3 UR17, UPT, UPT, UR7, 0x128, URZ ;  /* 0x0000012807117890 */ /* 0x000fe4000fffe0ff */
[----:B------:R-:W-:Y:S02]  /*41c0*/  UPRMT UR13, UR37, 0x654, UR13 ;  /* 0x00000654250d7896 */ /* 0x000fe4000800000d */
[----:B------:R-:W1:Y:S01]  /*41d0*/  LDC.64 R32, c[0x0][0x348] ;  /* 0x0000d200ff207b82 */ /* 0x000e620000000a00 */
[----:B------:R-:W-:-:S07]  /*41e0*/  UISETP.NE.AND.EX UP3, UPT, UR5, URZ, UPT, UP3 ;  /* 0x000000ff0500728c */ /* 0x000fce000bf65330 */
[----:B------:R-:W4:Y:S08]  /*41f0*/  LDC.64 R16, c[0x0][0xb10] ;  /* 0x0002c400ff107b82 */ /* 0x000f300000000a00 */
[----:B------:R-:W1:Y:S08]  /*4200*/  LDC.64 R6, c[0x0][0xb18] ;  /* 0x0002c600ff067b82 */ /* 0x000e700000000a00 */
[----:B------:R-:W1:Y:S08]  /*4210*/  LDC.64 R4, c[0x0][0xb28] ;  /* 0x0002ca00ff047b82 */ /* 0x000e700000000a00 */
[----:B--23--:R-:W1:Y:S02]  /*4220*/  LDC R22, c[0x0][0x374] ;  /* 0x0000dd00ff167b82 */ /* 0x00ce640000000800 */
.L_x_90:
[C---:B------:R-:W-:Y:S02]  /*4230*/  LEA R0, R30.reuse, UR7, 0x3 ;  /* 0x000000071e007c11 */ /* 0x040fe4000f8e18ff */
[----:B------:R-:W-:Y:S02]  /*4240*/  SHF.L.U32 R3, R29, 0x1f, RZ ;  /* 0x0000001f1d037819 */ /* 0x000fe400000006ff */
[----:B------:R-:W-:Y:S02]  /*4250*/  LEA R24, R30, UR7, 0x4 ;  /* 0x000000071e187c11 */ /* 0x000fe4000f8e20ff */
[----:B--2---:R-:W2:Y:S02]  /*4260*/  SYNCS.PHASECHK.TRANS64.TRYWAIT P0, [R0+URZ+0x160], R3 ;  /* 0x00016003000075a7 */ /* 0x004ea400080011ff */
[----:B--2---:R-:W-:Y:S05]  /*4270*/  @!P0 BRA `(.L_x_81) ;  /* 0x0000006c00008947 */ /* 0x004fea0003800000 */
.L_x_184:
[----:B------:R-:W-:Y:S01]  /*4280*/  ISETP.GE.AND P0, PT, R72, 0x1, PT ;  /* 0x000000014800780c */ /* 0x000fe20003f06270 */
[----:B------:R-:W3:Y:S01]  /*4290*/  LDS.128 R24, [R24+0x1d0] ;  /* 0x0001d00018187984 */ /* 0x000ee20000000c00 */
[----:B--2---:R-:W-:Y:S01]  /*42a0*/  VIADD R0, R0, 0x170 ;  /* 0x0000017000007836 */ /* 0x004fe20000000000 */
[----:B------:R-:W-:Y:S01]  /*42b0*/  @!PT LDS RZ, [RZ] ;  /* 0x00000000fffff984 */ /* 0x000fe20000000800 */
[----:B------:R-:W-:Y:S01]  /*42c0*/  @!PT LDS RZ, [RZ] ;  /* 0x00000000fffff984 */ /* 0x000fe20000000800 */
[----:B------:R-:W-:Y:S01]  /*42d0*/  @!PT LDS RZ, [RZ] ;  /* 0x00000000fffff984 */ /* 0x000fe20000000800 */
[----:B------:R-:W-:Y:S01]  /*42e0*/  @!PT LDS RZ, [RZ] ;  /* 0x00000000fffff984 */ /* 0x000fe20000000800 */
[----:B------:R2:W-:Y:S06]  /*42f0*/  MEMBAR.ALL.CTA ;  /* 0x0000000000007992 */ /* 0x0005ec0000008000 */
[----:B--2---:R-:W2:Y:S01]  /*4300*/  FENCE.VIEW.ASYNC.S ;  /* 0x00000000000073c6 */ /* 0x004ea20000000000 */
[----:B------:R-:W-:Y:S04]  /*4310*/  PRMT R0, RZ, 0x654, R0 ;  /* 0x00000654ff007816 */ /* 0x000fe80000000000 */
[----:B--2---:R2:W-:Y:S01]  /*4320*/  SYNCS.ARRIVE.TRANS64.RED.A1T0 RZ, [R0+URZ], RZ ;  /* 0x000000ff00ff79a7 */ /* 0x0045e200081004ff */
[----:B---3--:R-:W-:Y:S11]  /*4330*/  LOP3.LUT P3, RZ, R26, 0x1, RZ, 0xc0, !PT ;  /* 0x000000011aff7812 */ /* 0x008ff6000786c0ff */
[----:B------:R-:W-:Y:S02]  /*4340*/  @!UPT UIADD3 URZ, UPT, UPT, URZ, URZ, URZ ;  /* 0x000000fffffff290 */ /* 0x000fe4000fffe0ff */
[----:B------:R-:W-:Y:S02]  /*4350*/  @P3 MOV R13, R24 ;  /* 0x00000018000d3202 */ /* 0x000fe40000000f00 */
[----:B------:R-:W-:Y:S01]  /*4360*/  @P3 LOP3.LUT R8, R25, 0xffff, RZ, 0xc0, !PT ;  /* 0x0000ffff19083812 */ /* 0x000fe200078ec0ff */
[----:B--2---:R-:W-:Y:S06]  /*4370*/  @!P0 BRA `(.L_x_82) ;  /* 0x0000000000a48947 */ /* 0x004fec0003800000 */
[----:B-1----:R-:W-:Y:S01]  /*4380*/  IMAD.HI.U32 R35, R22, R7, RZ ;  /* 0x0000000716237227 */ /* 0x002fe200078e00ff */
[----:B------:R-:W-:Y:S02]  /*4390*/  ISETP.NE.AND P0, PT, R6, 0x1, PT ;  /* 0x000000010600780c */ /* 0x000fe40003f05270 */
[----:B------:R-:W-:Y:S01]  /*43a0*/  ISETP.NE.AND P2, PT, R72, 0x1, PT ;  /* 0x000000014800780c */ /* 0x000fe20003f45270 */
[----:B----4-:R-:W-:Y:S01]  /*43b0*/  IMAD.HI.U32 R34, R19, R16, RZ ;  /* 0x0000001013227227 */ /* 0x010fe200078e00ff */
[----:B------:R-:W-:Y:S02]  /*43c0*/  SHF.R.U32.HI R35, RZ, R18, R35 ;  /* 0x00000012ff237219 */ /* 0x000fe40000011623 */
[----:B------:R-:W-:Y:S01]  /*43d0*/  ISETP.NE.AND P4, PT, R2, 0x1, PT ;  /* 0x000000010200780c */ /* 0x000fe20003f85270 */
[----:B------:R-:W-:Y:S01]  /*43e0*/  IMAD.HI.U32 R36, R13, R16, RZ ;  /* 0x000000100d247227 */ /* 0x000fe200078e00ff */
[----:B------:R-:W-:Y:S02]  /*43f0*/  SHF.R.U32.HI R34, RZ, R17, R34 ;  /* 0x00000011ff227219 */ /* 0x000fe40000011622 */
[----:B------:R-:W-:Y:S01]  /*4400*/  SEL R3, R22, R35, !P0 ;  /* 0x0000002316037207 */ /* 0x000fe20004000000 */
[C---:B------:R-:W-:Y:S01]  /*4410*/  IMAD.HI.U32 R35, R8.reuse, R7, RZ ;  /* 0x0000000708237227 */ /* 0x040fe200078e00ff */
[----:B------:R-:W-:Y:S02]  /*4420*/  SEL R11, R19, R34, !P4 ;  /* 0x00000022130b7207 */ /* 0x000fe40006000000 */
[----:B------:R-:W-:Y:S01]  /*4430*/  SHF.R.U32.HI R36, RZ, R17, R36 ;  /* 0x00000011ff247219 */ /* 0x000fe20000011624 */
[----:B------:R-:W-:Y:S01]  /*4440*/  IMAD.HI.U32 R38, R3, R4, RZ ;  /* 0x0000000403267227 */ /* 0x000fe200078e00ff */
[----:B------:R-:W-:Y:S03]  /*4450*/  SHF.R.U32.HI R35, RZ, R18, R35 ;  /* 0x00000012ff237219 */ /* 0x000fe60000011623 */
[----:B------:R-:W-:Y:S01]  /*4460*/  IMAD.HI.U32 R34, R11, R4, RZ ;  /* 0x000000040b227227 */ /* 0x000fe200078e00ff */
[----:B------:R-:W-:Y:S02]  /*4470*/  @P2 SHF.R.U32.HI R3, RZ, R5, R38 ;  /* 0x00000005ff032219 */ /* 0x000fe40000011626 */
[----:B------:R-:W-:Y:S02]  /*4480*/  SEL R9, R8, R35, !P0 ;  /* 0x0000002308097207 */ /* 0x000fe40004000000 */
[----:B------:R-:W-:Y:S01]  /*4490*/  @P2 SHF.R.U32.HI R11, RZ, R5, R34 ;  /* 0x00000005ff0b2219 */ /* 0x000fe20000011622 */
[C---:B------:R-:W-:Y:S01]  /*44a0*/  IMAD R10, R72.reuse, R3, RZ ;  /* 0x00000003480a7224 */ /* 0x040fe200078e02ff */
[----:B------:R-:W-:Y:S01]  /*44b0*/  SEL R3, R13, R36, !P4 ;  /* 0x000000240d037207 */ /* 0x000fe20006000000 */
[C---:B------:R-:W-:Y:S03]  /*44c0*/  IMAD.HI.U32 R14, R9.reuse, R4, RZ ;  /* 0x00000004090e7227 */ /* 0x040fe600078e00ff */
[----:B------:R-:W-:Y:S01]  /*44d0*/  ISETP.GE.AND P0, PT, R9, R10, PT ;  /* 0x0000000a0900720c */ /* 0x000fe20003f06270 */
[C---:B------:R-:W-:Y:S01]  /*44e0*/  IMAD R12, R72.reuse, R11, RZ ;  /* 0x0000000b480c7224 */ /* 0x040fe200078e02ff */
[-C--:B------:R-:W-:Y:S04]  /*44f0*/  SHF.R.U32.HI R14, RZ, R5.reuse, R14 ;  /* 0x00000005ff0e7219 */ /* 0x080fe8000001160e */
[----:B------:R-:W-:Y:S02]  /*4500*/  ISETP.GE.OR P0, PT, R3, R12, P0 ;  /* 0x0000000c0300720c */ /* 0x000fe40000706670 */
[----:B------:R-:W-:Y:S05]  /*4510*/  SEL R15, R9, R14, !P2 ;  /* 0x0000000e090f7207 */ /* 0x000fea0005000000 */
[----:B------:R-:W-:Y:S04]  /*4520*/  IMAD.MOV R14, RZ, RZ, -R15 ;  /* 0x000000ffff0e7224 */ /* 0x000fe800078e0a0f */
[----:B------:R-:W-:Y:S02]  /*4530*/  IMAD R14, R72, R14, R9 ;  /* 0x0000000e480e7224 */ /* 0x000fe400078e0209 */
[C---:B------:R-:W-:Y:S05]  /*4540*/  @!P0 IMAD.HI.U32 R10, R3.reuse, R4, RZ ;  /* 0x00000004030a8227 */ /* 0x040fea00078e00ff */
[----:B------:R-:W-:Y:S04]  /*4550*/  @!P0 SHF.R.U32.HI R10, RZ, R5, R10 ;  /* 0x00000005ff0a8219 */ /* 0x000fe8000001160a */
[----:B------:R-:W-:Y:S01]  /*4560*/  @!P0 SEL R0, R3, R10, !P2 ;  /* 0x0000000a03008207 */ /* 0x000fe20005000000 */
[----:B------:R-:W-:Y:S03]  /*4570*/  IMAD.MOV R10, RZ, RZ, -R3 ;  /* 0x000000ffff0a7224 */ /* 0x000fe600078e0a03 */
[----:B------:R-:W-:Y:S01]  /*4580*/  @!P0 IADD3 R15, PT, PT, R15, -R0, RZ ;  /* 0x800000000f0f8210 */ /* 0x000fe20007ffe0ff */
[----:B------:R-:W-:Y:S01]  /*4590*/  @!P0 IMAD R0, R11, R14, R0 ;  /* 0x0000000e0b008224 */ /* 0x000fe200078e0200 */
[----:B------:R-:W-:Y:S01]  /*45a0*/  IADD3 R11, PT, PT, -R9, RZ, RZ ;  /* 0x000000ff090b7210 */ /* 0x000fe20007ffe1ff */
[----:B------:R-:W-:Y:S02]  /*45b0*/  IMAD R13, R2, R10, R13 ;  /* 0x0000000a020d7224 */ /* 0x000fe400078e020d */
[----:B------:R-:W-:Y:S02]  /*45c0*/  @!P0 IMAD R9, R15, R72, R3 ;  /* 0x000000480f098224 */ /* 0x000fe400078e0203 */
[----:B------:R-:W-:Y:S02]  /*45d0*/  @!P0 IMAD.MOV.U32 R3, RZ, RZ, R0 ;  /* 0x000000ffff038224 */ /* 0x000fe400078e0000 */
[----:B------:R-:W-:Y:S02]  /*45e0*/  IMAD R8, R6, R11, R8 ;  /* 0x0000000b06087224 */ /* 0x000fe400078e0208 */
[----:B------:R-:W-:Y:S02]  /*45f0*/  IMAD R13, R3, R2, R13 ;  /* 0x00000002030d7224 */ /* 0x000fe400078e020d */
[----:B------:R-:W-:Y:S02]  /*4600*/  IMAD R8, R9, R6, R8 ;  /* 0x0000000609087224 */ /* 0x000fe400078e0208 */
.L_x_82:
[----:B------:R-:W-:Y:S05]  /*4610*/  BRA.U UP1, `(.L_x_83) ;  /* 0x0000000101107547 */ /* 0x000fea000b800000 */
[----:B------:R-:W-:Y:S04]  /*4620*/  MOV R0, UR6 ;  /* 0x0000000600007c02 */ /* 0x000fe80008000f00 */
[----:B------:R-:W-:Y:S04]  /*4630*/  SHF.L.U32 R3, R0, 0x1f, RZ ;  /* 0x0000001f00037819 */ /* 0x000fe800000006ff */
[----:B------:R-:W2:Y:S02]  /*4640*/  SYNCS.PHASECHK.TRANS64.TRYWAIT P0, [UR7+0x158], R3 ;  /* 0x00015803ff0075a7 */ /* 0x000ea40008001107 */
[----:B--2---:R-:W-:Y:S05]  /*4650*/  @!P0 BRA `(.L_x_84) ;  /* 0x00000068001c8947 */ /* 0x004fea0003800000 */
.L_x_83:
[----:B------:R-:W-:Y:S02]  /*4660*/  R2UR UR27, R21 ;  /* 0x00000000151b72ca */ /* 0x000fe400000e0000 */
[----:B------:R-:W-:Y:S02]  /*4670*/  R2UR UR26, R20 ;  /* 0x00000000141a72ca */ /* 0x000fe400000e0000 */
[----:B------:R-:W-:Y:S02]  /*4680*/  ISETP.NE.U32.AND P2, PT, RZ, UR4, PT ;  /* 0x00000004ff007c0c */ /* 0x000fe4000bf45070 */
[----:B------:R-:W-:Y:S02]  /*4690*/  SHF.L.U32 R12, R31, 0x1f, RZ ;  /* 0x0000001f1f0c7819 */ /* 0x000fe400000006ff */
[----:B------:R-:W-:Y:S05]  /*46a0*/  ISETP.NE.AND.EX P2, PT, RZ, UR5, PT, P2 ;  /* 0x00000005ff007c0c */ /* 0x000fea000bf45320 */
[----:B------:R-:W-:Y:S02]  /*46b0*/  USHF.L.U32 UR27, UR27, 0x7, URZ ;  /* 0x000000071b1b7899 */ /* 0x000fe400080006ff */
[----:B------:R-:W-:Y:S01]  /*46c0*/  UIMAD UR26, UR26, 0xc0, URZ ;  /* 0x000000c01a1a78a4 */ /* 0x000fe2000f8e02ff */
[----:B------:R-:W-:Y:S11]  /*46d0*/  BRA.U !UP3, `(.L_x_85) ;  /* 0x000000010b347547 */ /* 0x000ff6000b800000 */
[----:B------:R-:W-:Y:S01]  /*46e0*/  UPLOP3.LUT UP0, UPT, UPT, UPT, UP2, 0x80, 0x8 ;  /* 0x000000000008789c */ /* 0x000fe20003f0f020 */
[----:B--2---:R-:W-:Y:S02]  /*46f0*/  HFMA2 R0, -RZ, RZ, 0, 5.9604644775390625e-08 ;  /* 0x00000001ff007431 */ /* 0x004fe400000001ff */
[----:B------:R-:W-:Y:S03]  /*4700*/  IMAD.MOV.U32 R151, RZ, RZ, 0x1 ;  /* 0x00000001ff977424 */ /* 0x000fe600078e00ff */
[----:B------:R-:W-:Y:S05]  /*4710*/  PLOP3.LUT P0, PT, PT, PT, UP0, 0x80, 0x8 ;  /* 0x000000000008781c */ /* 0x000fea0003f0f008 */
[----:B------:R-:W2:Y:S01]  /*4720*/  @UP0 LDCU.64 UR10, c[0x0][0x888] ;  /* 0x00011100ff0a07ac */ /* 0x000ea20008000a00 */
[----:B------:R-:W-:Y:S07]  /*4730*/  @UP0 UIMAD UR8, UR36, UR4, URZ ;  /* 0x00000004240802a4 */ /* 0x000fee000f8e02ff */
[----:B------:R-:W-:Y:S01]  /*4740*/  @!P0 PRMT R151, R0, 0x7610, R151 ;  /* 0x0000761000978816 */ /* 0x000fe20000000097 */
[----:B--2---:R-:W-:Y:S03]  /*4750*/  @UP0 UIMAD.WIDE UR10, UR8, 0x4, UR10 ;  /* 0x00000004080a08a5 */ /* 0x004fe6000f8e020a */
[----:B------:R-:W2:Y:S03]  /*4760*/  @!UP0 LDCU UR8, c[0x0][0x880] ;  /* 0x00011000ff0887ac */ /* 0x000ea60008000800 */
[----:B------:R-:W-:Y:S01]  /*4770*/  IMAD.U32 R10, RZ, RZ, UR10 ;  /* 0x0000000aff0a7e24 */ /* 0x000fe2000f8e00ff */
[----:B------:R-:W-:Y:S05]  /*4780*/  MOV R11, UR11 ;  /* 0x0000000b000b7c02 */ /* 0x000fea0008000f00 */
[----:B-----5:R3:W5:Y:S02]  /*4790*/  @P0 LDG.E R80, desc[UR46][R10.64] ;  /* 0x0000002e0a500981 */ /* 0x020764000c1e1900 */
[----:B--23--:R-:W-:Y:S07]  /*47a0*/  @!P0 IMAD.U32 R80, RZ, RZ, UR8 ;  /* 0x00000008ff508e24 */ /* 0x00cfee000f8e00ff */
.L_x_85:
[----:B-----5:R-:W-:Y:S01]  /*47b0*/  @!P2 ISETP.EQ.AND P0, PT, R80, RZ, PT ;  /* 0x000000ff5000a20c */ /* 0x020fe20003f02270 */
[----:B------:R-:W-:Y:S01]  /*47c0*/  @!UPT UIADD3 URZ, UPT, UPT, URZ, URZ, URZ ;  /* 0x000000fffffff290 */ /* 0x000fe2000fffe0ff */
[----:B------:R-:W-:Y:S11]  /*47d0*/  @!P2 BRA `(.L_x_86) ;  /* 0x000000000014a947 */ /* 0x000ff60003800000 */
[----:B------:R-:W-:Y:S02]  /*47e0*/  LOP3.LUT P2, RZ, R151, 0xff, RZ, 0xc0, !PT ;  /* 0x000000ff97ff7812 */ /* 0x000fe4000784c0ff */
[----:B------:R-:W-:Y:S04]  /*47f0*/  PLOP3.LUT P0, PT, PT, PT, UP0, 0x80, 0x8 ;  /* 0x000000000008781c */ /* 0x000fe80003f0f008 */
[----:B------:R-:W-:Y:S07]  /*4800*/  PLOP3.LUT P0, PT, P0, PT, PT, 0x8, 0x80 ;  /* 0x000000000080781c */ /* 0x000fee000070e170 */
[----:B------:R-:W-:Y:S11]  /*4810*/  @P2 ISETP.EQ.AND P0, PT, R80, RZ, PT ;  /* 0x000000ff5000220c */ /* 0x000ff60003f02270 */
[----:B------:R-:W-:Y:S02]  /*4820*/  @!UPT UIADD3 URZ, UPT, UPT, URZ, URZ, URZ ;  /* 0x000000fffffff290 */ /* 0x000fe4000fffe0ff */
.L_x_86:
[----:B------:R-:W3:Y:S01]  /*4830*/  SYNCS.PHASECHK.TRANS64.TRYWAIT P2, [UR7+0x138], R12 ;  /* 0x0001380cff0075a7 */ /* 0x000ee20008041107 */
[----:B------:R-:W-:Y:S04]  /*4840*/  ELECT P4, URZ, PT ;  /* 0x0000000000ff782f */ /* 0x000fe80003880000 */
[----:B------:R-:W-:Y:S11]  /*4850*/  PLOP3.LUT P4, PT, P0, P4, PT, 0xf2, 0x2f ;  /* 0x00000000002f781c */ /* 0x000ff60000789e72 */
[----:B------:R-:W-:Y:S02]  /*4860*/  @!UPT UIADD3 URZ, UPT, UPT, URZ, URZ, URZ ;  /* 0x000000fffffff290 */ /* 0x000fe4000fffe0ff */
[----:B-1----:R-:W-:Y:S05]  /*4870*/  @!P4 IADD3 R9, P0, PT, R32, 0x580, RZ ;  /* 0x000005802009c810 */ /* 0x002fea0007f1e0ff */
[----:B--2---:R-:W-:Y:S01]  /*4880*/  @!P4 IMAD.X R0, RZ, RZ, R33, P0 ;  /* 0x000000ffff00c224 */ /* 0x004fe200000e0621 */
[----:B---3--:R-:W-:Y:S07]  /*4890*/  @!P2 BRA `(.L_x_87) ;  /* 0x0000006400a4a947 */ /* 0x008fee0003800000 */
.L_x_187:
[----:B------:R-:W-:Y:S01]  /*48a0*/  @!P4 R2UR UR8, R0 ;  /* 0x000000000008c2ca */ /* 0x000fe200000e0000 */
[----:B------:R-:W-:Y:S01]  /*48b0*/  VOTEU.ALL UP1, P4 ;  /* 0x0000000000ff7886 */ /* 0x000fe20002020000 */
[----:B------:R-:W-:Y:S01]  /*48c0*/  @!P4 R2UR UR9, R9 ;  /* 0x000000000909c2ca */ /* 0x000fe200000e0000 */
[----:B------:R-:W-:Y:S01]  /*48d0*/  @!P4 IMAD.MOV.U32 R0, RZ, RZ, 0x2000 ;  /* 0x00002000ff00c424 */ /* 0x000fe200078e00ff */
[----:B------:R-:W-:Y:S01]  /*48e0*/  UMOV UR10, 0x0 ;  /* 0x00000000000a7882 */ /* 0x000fe20000000000 */
[----:B------:R-:W-:Y:S01]  /*48f0*/  UMOV UR11, 0x10000000 ;  /* 0x10000000000b7882 */ /* 0x000fe20000000000 */
[----:B------:R-:W-:Y:S01]  /*4900*/  @!UP1 UIADD3 UR24, UPT, UPT, UR7, 0x200, URZ ;  /* 0x0000020007189890 */ /* 0x000fe2000fffe0ff */
[----:B------:R-:W-:Y:S01]  /*4910*/  @!P4 IADD3 R21, P0, PT, R32, 0x580, RZ ;  /* 0x000005802015c810 */ /* 0x000fe20007f1e0ff */
[----:B------:R-:W-:Y:S01]  /*4920*/  VOTEU.ALL UP1, P4 ;  /* 0x0000000000ff7886 */ /* 0x000fe20002020000 */
[----:B------:R-:W-:Y:S03]  /*4930*/  UMOV UR28, UR36 ;  /* 0x00000024001c7c82 */ /* 0x000fe60008000000 */
[----:B------:R-:W-:Y:S02]  /*4940*/  @!P4 IMAD.X R20, RZ, RZ, R33, P0 ;  /* 0x000000ffff14c224 */ /* 0x000fe400000e0621 */
[----:B------:R-:W-:Y:S01]  /*4950*/  IMAD.U32 R11, RZ, RZ, UR8 ;  /* 0x00000008ff0b7e24 */ /* 0x000fe2000f8e00ff */
[----:B------:R-:W-:Y:S01]  /*4960*/  UPRMT UR8, UR37, 0x654, UR25 ;  /* 0x0000065425087896 */ /* 0x000fe20008000019 */
[----:B------:R-:W-:Y:S03]  /*4970*/  IMAD.U32 R10, RZ, RZ, UR9 ;  /* 0x00000009ff0a7e24 */ /* 0x000fe6000f8e00ff */
[----:B------:R-:W-:Y:S02]  /*4980*/  @!P4 R2UR UR15, R11 ;  /* 0x000000000b0fc2ca */ /* 0x000fe400000e0000 */
[----:B------:R-:W-:Y:S11]  /*4990*/  @!P4 R2UR UR14, R10 ;  /* 0x000000000a0ec2ca */ /* 0x000ff600000e0000 */
[----:B------:R-:W-:Y:S02]  /*49a0*/  @!UPT UIADD3 URZ, UPT, UPT, URZ, URZ, URZ ;  /* 0x000000fffffff290 */ /* 0x000fe4000fffe0ff */
[----:B------:R2:W-:Y:S01]  /*49b0*/  @!UP1 UTMALDG.3D [UR24], [UR14], desc[UR10] ;  /* 0x00000a180e0095b4 */ /* 0x0005e20008011000 */
[----:B------:R2:W-:Y:S01]  /*49c0*/  @!P4 SYNCS.ARRIVE.TRANS64.RED.A0TR RZ, [UR7+0x120], R0 ;  /* 0x00012000ffffc9a7 */ /* 0x0005e20008300407 */
[----:B------:R-:W-:Y:S01]  /*49d0*/  SYNCS.ARRIVE.TRANS64.RED.A1T0 RZ, [UR8], RZ ;  /* 0x000000ffffff79a7 */ /* 0x000fe20008100408 */
[----:B------:R-:W3:Y:S02]  /*49e0*/  SYNCS.PHASECHK.TRANS64.TRYWAIT P2, [UR7+0x140], R12 ;  /* 0x0001400cff0075a7 */ /* 0x000ee40008041107 */
[----:B--23--:R-:W-:Y:S05]  /*49f0*/  @!P2 BRA `(.L_x_88) ;  /* 0x000000640064a947 */ /* 0x00cfea0003800000 */
.L_x_189:
[----:B------:R-:W2:Y:S01]  /*4a00*/  LDC.64 R14, c[0x0][0xb10] ;  /* 0x0002c400ff0e7b82 */ /* 0x000ea20000000a00 */
[----:B------:R-:W-:Y:S01]  /*4a10*/  @!P4 R2UR UR8, R20 ;  /* 0x000000001408c2ca */ /* 0x000fe200000e0000 */
[----:B------:R-:W-:Y:S01]  /*4a20*/  VOTEU.ALL UP1, P4 ;  /* 0x0000000000ff7886 */ /* 0x000fe20002020000 */
[----:B------:R-:W-:Y:S01]  /*4a30*/  @!P4 R2UR UR9, R21 ;  /* 0x000000001509c2ca */ /* 0x000fe200000e0000 */
[----:B------:R-:W-:Y:S01]  /*4a40*/  UMOV UR10, 0x0 ;  /* 0x00000000000a7882 */ /* 0x000fe20000000000 */
[----:B------:R-:W-:Y:S03]  /*4a50*/  UMOV UR11, 0x10000000 ;  /* 0x10000000000b7882 */ /* 0x000fe60000000000 */
[----:B------:R-:W3:Y:S01]  /*4a60*/  LDC.64 R10, c[0x0][0xb18] ;  /* 0x0002c600ff0a7b82 */ /* 0x000ee20000000a00 */
[----:B------:R-:W-:Y:S01]  /*4a70*/  @!UP1 UIADD3 UR18, UPT, UPT, UR26, 0x40, URZ ;  /* 0x000000401a129890 */ /* 0x000fe2000fffe0ff */
[----:B------:R-:W-:Y:S01]  /*4a80*/  @P3 SHF.R.U32.HI R28, RZ, 0x10, R25 ;  /* 0x00000010ff1c3819 */ /* 0x000fe20000011619 */
[----:B------:R-:W-:Y:S01]  /*4a90*/  @!UP1 UIADD3 UR16, UPT, UPT, UR7, 0x2200, URZ ;  /* 0x0000220007109890 */ /* 0x000fe2000fffe0ff */
[----:B------:R-:W-:Y:S01]  /*4aa0*/  VIADD R30, R30, 0x1 ;  /* 0x000000011e1e7836 */ /* 0x000fe20000000000 */
[----:B------:R-:W-:Y:S03]  /*4ab0*/  VOTEU.ALL UP1, P4 ;  /* 0x0000000000ff7886 */ /* 0x000fe60002020000 */
[----:B------:R-:W5:Y:S01]  /*4ac0*/  @!P1 LDC R0, c[0x0][0xb20] ;  /* 0x0002c800ff009b82 */ /* 0x000f620000000800 */
[----:B------:R-:W-:Y:S01]  /*4ad0*/  UMOV UR19, UR27 ;  /* 0x0000001b00137c82 */ /* 0x000fe20008000000 */
[----:B------:R-:W-:Y:S01]  /*4ae0*/  IMAD.U32 R21, RZ, RZ, UR8 ;  /* 0x00000008ff157e24 */ /* 0x000fe2000f8e00ff */
[----:B------:R-:W-:Y:S05]  /*4af0*/  UMOV UR20, UR36 ;  /* 0x0000002400147c82 */ /* 0x000fea0008000000 */
[----:B-1----:R-:W1:Y:S01]  /*4b00*/  @!P1 LDC R3, c[0x0][0xb0c] ;  /* 0x0002c300ff039b82 */ /* 0x002e620000000800 */
[----:B------:R-:W-:Y:S01]  /*4b10*/  IMAD.U32 R20, RZ, RZ, UR9 ;  /* 0x00000009ff147e24 */ /* 0x000fe2000f8e00ff */
[----:B------:R-:W-:Y:S01]  /*4b20*/  UPRMT UR8, UR37, 0x654, UR17 ;  /* 0x0000065425087896 */ /* 0x000fe20008000011 */
[----:B------:R-:W-:Y:S03]  /*4b30*/  @!P4 R2UR UR15, R21 ;  /* 0x00000000150fc2ca */ /* 0x000fe600000e0000 */
[----:B------:R-:W-:Y:S01]  /*4b40*/  @!P4 R2UR UR14, R20 ;  /* 0x00000000140ec2ca */ /* 0x000fe200000e0000 */
[----:B------:R-:W-:Y:S11]  /*4b50*/  @!P4 IMAD.MOV.U32 R20, RZ, RZ, 0x2000 ;  /* 0x00002000ff14c424 */ /* 0x000ff600078e00ff */
[----:B------:R-:W-:Y:S01]  /*4b60*/  @!UPT UIADD3 URZ, UPT, UPT, URZ, URZ, URZ ;  /* 0x000000fffffff290 */ /* 0x000fe2000fffe0ff */
[----:B------:R1:W-:Y:S01]  /*4b70*/  @!UP1 UTMALDG.3D [UR16], [UR14], desc[UR10] ;  /* 0x00000a100e0095b4 */ /* 0x0003e20008011000 */
[----:B------:R1:W-:Y:S02]  /*4b80*/  @!P4 SYNCS.ARRIVE.TRANS64.RED.A0TR RZ, [UR7+0x128], R20 ;  /* 0x00012814ffffc9a7 */ /* 0x0003e40008300407 */
[----:B-1----:R-:W-:Y:S01]  /*4b90*/  @!P1 ISETP.NE.AND P2, PT, R3, 0x1, PT ;  /* 0x000000010300980c */ /* 0x002fe20003f45270 */
[C---:B--2---:R-:W-:Y:S01]  /*4ba0*/  @!P1 IMAD.HI.U32 R14, R13.reuse, R14, RZ ;  /* 0x0000000e0d0e9227 */ /* 0x044fe200078e00ff */
[----:B---3--:R-:W-:Y:S03]  /*4bb0*/  @!P1 ISETP.NE.AND P0, PT, R10, 0x1, PT ;  /* 0x000000010a00980c */ /* 0x008fe60003f05270 */
[C---:B------:R-:W-:Y:S01]  /*4bc0*/  @!P1 IMAD.HI.U32 R11, R8.reuse, R11, RZ ;  /* 0x0000000b080b9227 */ /* 0x040fe200078e00ff */
[----:B------:R-:W-:Y:S04]  /*4bd0*/  @!P1 SHF.R.U32.HI R14, RZ, R15, R14 ;  /* 0x0000000fff0e9219 */ /* 0x000fe8000001160e */
[----:B-----5:R-:W-:Y:S01]  /*4be0*/  @!P1 SHF.R.U32.HI R9, RZ, R0, R11 ;  /* 0x00000000ff099219 */ /* 0x020fe2000001160b */
[----:B------:R-:W-:Y:S01]  /*4bf0*/  SYNCS.ARRIVE.TRANS64.RED.A1T0 RZ, [UR8], RZ ;  /* 0x000000ffffff79a7 */ /* 0x000fe20008100408 */
[----:B------:R-:W-:Y:S02]  /*4c00*/  @!P1 SEL R14, R13, R14, !P2 ;  /* 0x0000000e0d0e9207 */ /* 0x000fe40005000000 */
[----:B------:R-:W-:Y:S01]  /*4c10*/  @!P1 SEL R9, R8, R9, !P0 ;  /* 0x0000000908099207 */ /* 0x000fe20004000000 */
[----:B------:R-:W1:Y:S04]  /*4c20*/  SYNCS.PHASECHK.TRANS64.TRYWAIT P5, [UR7+0x148], R12 ;  /* 0x0001480cff0075a7 */ /* 0x000e6800080a1107 */
[----:B------:R-:W-:Y:S02]  /*4c30*/  @!P1 IMAD.IADD R0, R9, 0x1, -R14 ;  /* 0x0000000109009824 */ /* 0x000fe400078e0a0e */
[----:B------:R-:W-:Y:S02]  /*4c40*/  @!P1 IMAD.IADD R9, R14, 0x1, -R9 ;  /* 0x000000010e099824 */ /* 0x000fe400078e0a09 */
[----:B------:R-:W-:Y:S02]  /*4c50*/  @!P1 IMAD R13, R0, R3, R13 ;  /* 0x00000003000d9224 */ /* 0x000fe400078e020d */
[----:B------:R-:W-:Y:S01]  /*4c60*/  @!P1 IMAD R8, R9, R10, R8 ;  /* 0x0000000a09089224 */ /* 0x000fe200078e0208 */
[----:B-1----:R-:W-:Y:S06]  /*4c70*/  @!P5 BRA `(.L_x_89) ;  /* 0x0000006000dcd947 */ /* 0x002fec0003800000 */
.L_x_191:
[----:B-1----:R-:W-:Y:S01]  /*4c80*/  @!P4 IADD3 R3, P0, PT, R32, 0x580, RZ ;  /* 0x000005802003c810 */ /* 0x002fe20007f1e0ff */
[----:B------:R-:W-:Y:S01]  /*4c90*/  VOTEU.ALL UP1, P4 ;  /* 0x0000000000ff7886 */ /* 0x000fe20002020000 */
[----:B------:R-:W-:Y:S01]  /*4ca0*/  UMOV UR18, 0x0 ;  /* 0x0000000000127882 */ /* 0x000fe20000000000 */
[----:B------:R-:W-:Y:S01]  /*4cb0*/  UMOV UR19, 0x10000000 ;  /* 0x1000000000137882 */ /* 0x000fe20000000000 */
[----:B------:R-:W-:Y:S01]  /*4cc0*/  @!P4 R2UR UR9, R3 ;  /* 0x000000000309c2ca */ /* 0x000fe200000e0000 */
[----:B------:R-:W-:Y:S01]  /*4cd0*/  @!P4 IMAD.X R0, RZ, RZ, R33, P0 ;  /* 0x000000ffff00c224 */ /* 0x000fe200000e0621 */
[----:B------:R-:W-:Y:S01]  /*4ce0*/  @!UP1 UIADD3 UR10, UPT, UPT, UR26, 0x80, URZ ;  /* 0x000000801a0a9890 */ /* 0x000fe2000fffe0ff */
[----:B------:R-:W-:Y:S01]  /*4cf0*/  ISETP.NE.AND P0, PT, R30, 0x2, PT ;  /* 0x000000021e00780c */ /* 0x000fe20003f05270 */
[----:B------:R-:W-:Y:S01]  /*4d00*/  UMOV UR11, UR27 ;  /* 0x0000001b000b7c82 */ /* 0x000fe20008000000 */
[----:B------:R-:W-:Y:S01]  /*4d10*/  UMOV UR12, UR36 ;  /* 0x00000024000c7c82 */ /* 0x000fe20008000000 */
[----:B------:R-:W-:Y:S01]  /*4d20*/  @!P4 R2UR UR8, R0 ;  /* 0x000000000008c2ca */ /* 0x000fe200000e0000 */
[----:B------:R-:W-:Y:S01]  /*4d30*/  IMAD.IADD R20, R8, 0x1, R143 ;  /* 0x0000000108147824 */ /* 0x000fe200078e028f */
[----:B------:R-:W-:Y:S01]  /*4d40*/  @P3 R2UR UR36, R28 ;  /* 0x000000001c2432ca */ /* 0x000fe200000e0000 */
[----:B------:R-:W-:Y:S01]  /*4d50*/  IMAD.IADD R21, R13, 0x1, R150 ;  /* 0x000000010d157824 */ /* 0x000fe200078e0296 */
[----:B------:R-:W-:Y:S02]  /*4d60*/  SEL R0, RZ, 0x1, P0 ;  /* 0x00000001ff007807 */ /* 0x000fe40000000000 */
[----:B------:R-:W-:Y:S01]  /*4d70*/  LOP3.LUT R31, R31, 0x1, RZ, 0x3c, !PT ;  /* 0x000000011f1f7812 */ /* 0x000fe200078e3cff */
[----:B------:R-:W-:Y:S01]  /*4d80*/  IMAD.U32 R10, RZ, RZ, UR9 ;  /* 0x00000009ff0a7e24 */ /* 0x000fe2000f8e00ff */
[----:B------:R-:W-:Y:S01]  /*4d90*/  @!UP1 UIADD3 UR9, UPT, UPT, UR7, 0x130, URZ ;  /* 0x0000013007099890 */ /* 0x000fe2000fffe0ff */
[----:B------:R-:W-:Y:S02]  /*4da0*/  LOP3.LUT R29, R29, R0, RZ, 0x3c, !PT ;  /* 0x000000001d1d7212 */ /* 0x000fe400078e3cff */
[----:B------:R-:W-:Y:S02]  /*4db0*/  SEL R30, R30, RZ, P0 ;  /* 0x000000ff1e1e7207 */ /* 0x000fe40000000000 */
[----:B------:R-:W-:Y:S01]  /*4dc0*/  IMAD.U32 R11, RZ, RZ, UR8 ;  /* 0x00000008ff0b7e24 */ /* 0x000fe2000f8e00ff */
[----:B------:R-:W-:Y:S01]  /*4dd0*/  @!P4 R2UR UR14, R10 ;  /* 0x000000000a0ec2ca */ /* 0x000fe200000e0000 */
[----:B------:R-:W-:Y:S01]  /*4de0*/  @!UP1 UIADD3 UR8, UPT, UPT, UR7, 0x4200, URZ ;  /* 0x0000420007089890 */ /* 0x000fe2000fffe0ff */
[----:B------:R-:W-:Y:S02]  /*4df0*/  VOTEU.ALL UP1, P4 ;  /* 0x0000000000ff7886 */ /* 0x000fe40002020000 */
[----:B------:R-:W-:Y:S11]  /*4e00*/  @!P4 R2UR UR15, R11 ;  /* 0x000000000b0fc2ca */ /* 0x000ff600000e0000 */
[----:B------:R-:W-:Y:S02]  /*4e10*/  @!UPT UIADD3 URZ, UPT, UPT, URZ, URZ, URZ ;  /* 0x000000fffffff290 */ /* 0x000fe4000fffe0ff */
[----:B------:R2:W-:Y:S01]  /*4e20*/  @!UP1 UTMALDG.3D [UR8], [UR14], desc[UR18] ;  /* 0x000012080e0095b4 */ /* 0x0005e20008011000 */
[----:B------:R2:W-:Y:S01]  /*4e30*/  @!P4 SYNCS.ARRIVE.TRANS64.RED.A0TR RZ, [UR7+0x130], R23 ;  /* 0x00013017ffffc9a7 */ /* 0x0005e20008300407 */
[----:B------:R-:W-:Y:S01]  /*4e40*/  UPLOP3.LUT UP1, UPT, UPT, UPT, UPT, 0x80, 0x8 ;  /* 0x000000000008789c */ /* 0x000fe20003f2f070 */
[----:B------:R-:W-:Y:S01]  /*4e50*/  SYNCS.ARRIVE.TRANS64.RED.A1T0 RZ, [UR13], RZ ;  /* 0x000000ffffff79a7 */ /* 0x000fe2000810040d */
[----:B------:R-:W-:Y:S09]  /*4e60*/  @P3 BRA `(.L_x_90) ;  /* 0xfffffff000f03947 */ /* 0x000ff2000383ffff */
[----:B------:R-:W-:-:S04]  /*4e70*/  SHF.L.U32 R3, R31, 0x1f, RZ ;  /* 0x0000001f1f037819 */ /* 0x000fc800000006ff */
[----:B------:R-:W1:Y:S02]  /*4e80*/  SYNCS.PHASECHK.TRANS64.TRYWAIT P0, [UR7+0x138], R3 ;  /* 0x00013803ff0075a7 */ /* 0x000e640008001107 */
[----:B-1----:R-:W-:Y:S05]  /*4e90*/  @!P0 BRA `(.L_x_91) ;  /* 0x00000060006c8947 */ /* 0x002fea0003800000 */
.L_x_193:
[----:B------:R-:W3:Y:S02]  /*4ea0*/  SYNCS.PHASECHK.TRANS64.TRYWAIT P0, [UR7+0x140], R3 ;  /* 0x00014003ff0075a7 */ /* 0x000ee40008001107 */
[----:B---3--:R-:W-:Y:S05]  /*4eb0*/  @!P0 BRA `(.L_x_92) ;  /* 0x00000060007c8947 */ /* 0x008fea0003800000 */
.L_x_195:
[----:B-1----:R-:W-:-:S07]  /*4ec0*/  MOV R0, UR7 ;  /* 0x0000000700007c02 */ /* 0x002fce0008000f00 */
.L_x_93:
[----:B-1----:R-:W-:-:S04]  /*4ed0*/  SHF.L.U32 R3, R31, 0x1f, RZ ;  /* 0x0000001f1f037819 */ /* 0x002fc800000006ff */
[----:B------:R1:W3:Y:S03]  /*4ee0*/  SYNCS.PHASECHK.TRANS64.TRYWAIT P0, [R0+URZ+0x148], R3 ;  /* 0x00014803000075a7 */ /* 0x0002e600080011ff */
[----:B---3--:R-:W-:Y:S05]  /*4ef0*/  @!P0 NANOSLEEP.SYNCS 0x989680 ;  /* 0x009896800000895d */ /* 0x008fea0003900000 */
[----:B------:R-:W3:Y:S02]  /*4f00*/  @!P0 SYNCS.PHASECHK.TRANS64 P0, [R0+URZ+0x148], R3 ;  /* 0x00014803000085a7 */ /* 0x000ee400080010ff */
[----:B--23--:R-:W-:Y:S05]  /*4f10*/  @P0 EXIT ;  /* 0x000000000000094d */ /* 0x00cfea0003800000 */
[----:B------:R-:W-:Y:S05]  /*4f20*/  BRA `(.L_x_93) ;  /* 0xfffffffc00e87947 */ /* 0x000fea000383ffff */
.L_x_80:
[----:B------:R-:W-:-:S06]  /*4f30*/  UISETP.GE.AND UP1, UPT, UR8, 0x4, UPT ;  /* 0x000000040800788c */ /* 0x000fcc000bf26270 */
[----:B------:R-:W-:-:S13]  /*4f40*/  PLOP3.LUT P0, PT, PT, PT, UP1, 0x80, 0x8 ;  /* 0x000000000008781c */ /* 0x000fda0003f0f018 */
[----:B------:R-:W-:Y:S05]  /*4f50*/  @!P0 EXIT ;  /* 0x000000000000894d */ /* 0x000fea0003800000 */
[----:B------:R-:W-:Y:S01]  /*4f60*/  BAR.SYNC.DEFER_BLOCKING 0x6, 0xa0 ;  /* 0x0182800000007b1d */ /* 0x000fe20000010000 */
[C---:B------:R-:W-:Y:S01]  /*4f70*/  IMAD.U32 R2, R165.reuse, 0x10000, RZ ;  /* 0x00010000a5027824 */ /* 0x040fe200078e00ff */
[C---:B------:R-:W-:Y:S01]  /*4f80*/  R2P PR, R165.reuse, 0x6 ;  /* 0x00000006a5007804 */ /* 0x040fe20000000000 */
[C---:B------:R-:W-:Y:S01]  /*4f90*/  IMAD.SHL.U32 R5, R165.reuse, 0x40, RZ ;  /* 0x00000040a5057824 */ /* 0x040fe200078e00ff */
[----:B------:R-:W-:Y:S01]  /*4fa0*/  CS2R R160, SRZ ;  /* 0x0000000000a07805 */ /* 0x000fe2000001ff00 */
[----:B------:R-:W-:Y:S01]  /*4fb0*/  IMAD.MOV.U32 R163, RZ, RZ, 0x20 ;  /* 0x00000020ffa37424 */ /* 0x000fe200078e00ff */
[----:B------:R-:W-:Y:S02]  /*4fc0*/  UMOV UR49, 0x400 ;  /* 0x0000040000317882 */ /* 0x000fe40000000000 */
[----:B------:R-:W1:Y:S01]  /*4fd0*/  LDC R155, c[0x0][0x370] ;  /* 0x0000dc00ff9b7b82 */ /* 0x000e620000000800 */
[----:B------:R-:W-:Y:S01]  /*4fe0*/  ULEA UR49, UR37, UR49, 0x18 ;  /* 0x0000003125317291 */ /* 0x000fe2000f8ec0ff */
[----:B------:R-:W-:Y:S01]  /*4ff0*/  LOP3.LUT R2, R2, 0x600000, RZ, 0xc0, !PT ;  /* 0x0060000002027812 */ /* 0x000fe200078ec0ff */
[----:B------:R-:W-:Y:S01]  /*5000*/  IMAD.SHL.U32 R152, R165, 0x8, RZ ;  /* 0x00000008a5987824 */ /* 0x000fe200078e00ff */
[----:B------:R-:W-:Y:S01]  /*5010*/  LOP3.LUT R7, R5, 0x180, RZ, 0xc0, !PT ;  /* 0x0000018005077812 */ /* 0x000fe200078ec0ff */
[----:B------:R-:W-:Y:S01]  /*5020*/  IMAD.MOV.U32 R164, RZ, RZ, 0x10 ;  /* 0x00000010ffa47424 */ /* 0x000fe200078e00ff */
[----:B------:R-:W-:Y:S01]  /*5030*/  SEL R163, R163, 0xffffffe0, !P2 ;  /* 0xffffffe0a3a37807 */ /* 0x000fe20005000000 */
[----:B------:R-:W-:Y:S01]  /*5040*/  IMAD.MOV.U32 R79, RZ, RZ, RZ ;  /* 0x000000ffff4f7224 */ /* 0x000fe200078e00ff */
[----:B------:R-:W2:Y:S01]  /*5050*/  LDC R74, c[0x0][0xb0c] ;  /* 0x0002c300ff4a7b82 */ /* 0x000ea20000000800 */
[----:B------:R-:W-:Y:S01]  /*5060*/  LOP3.LUT R152, R7, 0x30, R152, 0xf8, !PT ;  /* 0x0000003007987812 */ /* 0x000fe200078ef898 */
[----:B------:R-:W-:Y:S01]  /*5070*/  IMAD.MOV.U32 R167, RZ, RZ, RZ ;  /* 0x000000ffffa77224 */ /* 0x000fe200078e00ff */
[----:B------:R-:W-:-:S02]  /*5080*/  SEL R164, R164, 0xfffffff0, !P1 ;  /* 0xfffffff0a4a47807 */ /* 0x000fc40004800000 */
[----:B------:R-:W-:Y:S02]  /*5090*/  CS2R R158, SRZ ;  /* 0x00000000009e7805 */ /* 0x000fe4000001ff00 */
[----:B------:R-:W-:Y:S01]  /*50a0*/  LOP3.LUT R152, R152, 0x1e40, R5, 0xf8, !PT ;  /* 0x00001e4098987812 */ /* 0x000fe200078ef805 */
[----:B------:R-:W4:Y:S01]  /*50b0*/  LDCU.64 UR52, c[0x0][0x348] ;  /* 0x00006900ff3477ac */ /* 0x000f220008000a00 */
[----:B------:R-:W-:Y:S01]  /*50c0*/  LOP3.LUT R165, R165, 0x60, RZ, 0xc0, !PT ;  /* 0x00000060a5a57812 */ /* 0x000fe200078ec0ff */
[----:B------:R-:W1:Y:S01]  /*50d0*/  LDC R154, c[0x0][0xb20] ;  /* 0x0002c800ff9a7b82 */ /* 0x000e620000000800 */
[----:B------:R-:W3:Y:S01]  /*50e0*/  LDS R3, [UR49+0x1f0] ;  /* 0x0001f031ff037984 */ /* 0x000ee20008000800 */
[----:B------:R-:W1:Y:S01]  /*50f0*/  LDCU.64 UR38, c[0x0][0x888] ;  /* 0x00011100ff2677ac */ /* 0x000e620008000a00 */
[----:B------:R-:W1:Y:S05]  /*5100*/  LDCU.64 UR44, c[0x0][0x890] ;  /* 0x00011200ff2c77ac */ /* 0x000e6a0008000a00 */
[----:B------:R-:W1:Y:S01]  /*5110*/  LDC R73, c[0x0][0xb30] ;  /* 0x0002cc00ff497b82 */ /* 0x000e620000000800 */
[----:B------:R-:W-:-:S02]  /*5120*/  UIADD3 UR48, UPT, UPT, UR49, 0x200, URZ ;  /* 0x0000020031307890 */ /* 0x000fc4000fffe0ff */
[----:B------:R-:W-:Y:S01]  /*5130*/  UIADD3 UR50, UPT, UPT, UR49, 0x6200, URZ ;  /* 0x0000620031327890 */ /* 0x000fe2000fffe0ff */
[----:B------:R-:W-:-:S04]  /*5140*/  UMOV UR54, URZ ;  /* 0x000000ff00367c82 */ /* 0x000fc80008000000 */
[----:B------:R-:W1:Y:S08]  /*5150*/  LDC.64 R148, c[0x0][0xb10] ;  /* 0x0002c400ff947b82 */ /* 0x000e700000000a00 */
[----:B------:R-:W1:Y:S08]  /*5160*/  LDC.64 R70, c[0x0][0xb18] ;  /* 0x0002c600ff467b82 */ /* 0x000e700000000a00 */
[----:B------:R-:W1:Y:S08]  /*5170*/  LDC.64 R68, c[0x0][0xb28] ;  /* 0x0002ca00ff447b82 */ /* 0x000e700000000a00 */
[----:B------:R-:W1:Y:S01]  /*5180*/  LDC.64 R146, c[0x0][0x8b0] ;  /* 0x00022c00ff927b82 */ /* 0x000e620000000a00 */
[----:B---3--:R-:W-:Y:S01]  /*5190*/  IMAD.IADD R2, R3, 0x1, R2 ;  /* 0x0000000103027824 */ /* 0x008fe200078e0202 */
[----:B------:R-:W-:-:S04]  /*51a0*/  SHF.R.S32.HI R3, RZ, 0x4, R163 ;  /* 0x00000004ff037819 */ /* 0x000fc800000114a3 */
[----:B------:R-:W-:Y:S02]  /*51b0*/  LEA.HI.SX32 R162, R164, R3, 0x1c ;  /* 0x00000003a4a27211 */ /* 0x000fe400078fe2ff */
[----:B------:R-:W3:Y:S08]  /*51c0*/  LDC.64 R144, c[0x0][0x8a8] ;  /* 0x00022a00ff907b82 */ /* 0x000ef00000000a00 */
[----:B--2-4-:R-:W1:Y:S02]  /*51d0*/  LDC R156, c[0x0][0x374] ;  /* 0x0000dd00ff9c7b82 */ /* 0x014e640000000800 */
.L_x_132:
[C---:B------:R-:W-:Y:S02]  /*51e0*/  LEA R0, R167.reuse, UR49, 0x3 ;  /* 0x00000031a7007c11 */ /* 0x040fe4000f8e18ff */
[----:B------:R-:W-:Y:S02]  /*51f0*/  SHF.L.U32 R3, R160, 0x1f, RZ ;  /* 0x0000001fa0037819 */ /* 0x000fe400000006ff */
[----:B------:R-:W-:Y:S02]  /*5200*/  LEA R16, R167, UR49, 0x4 ;  /* 0x00000031a7107c11 */ /* 0x000fe4000f8e20ff */
[----:B------:R-:W2:Y:S02]  /*5210*/  SYNCS.PHASECHK.TRANS64.TRYWAIT P0, [R0+URZ+0x160], R3 ;  /* 0x00016003000075a7 */ /* 0x000ea400080011ff */
[----:B--2---:R-:W-:Y:S05]  /*5220*/  @!P0 BRA `(.L_x_94) ;  /* 0x0000005c00b88947 */ /* 0x004fea0003800000 */
.L_x_196:
[----:B------:R-:W4:Y:S01]  /*5230*/  LDC.64 R14, c[0x0][0xb10] ;  /* 0x0002c400ff0e7b82 */ /* 0x000f220000000a00 */
[----:B------:R-:W3:Y:S01]  /*5240*/  LDS.128 R16, [R16+0x1d0] ;  /* 0x0001d00010107984 */ /* 0x000ee20000000c00 */
[----:B-1----:R-:W-:Y:S01]  /*5250*/  ISETP.NE.AND P1, PT, R73, 0x1, PT ;  /* 0x000000014900780c */ /* 0x002fe20003f25270 */
[----:B--2---:R-:W-:Y:S01]  /*5260*/  VIADD R0, R0, 0x170 ;  /* 0x0000017000007836 */ /* 0x004fe20000000000 */
[----:B------:R-:W-:Y:S04]  /*5270*/  ISETP.GE.AND P0, PT, R72, 0x1, PT ;  /* 0x000000014800780c */ /* 0x000fe80003f06270 */
[----:B------:R-:W1:Y:S01]  /*5280*/  LDC.64 R12, c[0x0][0xb18] ;  /* 0x0002c600ff0c7b82 */ /* 0x000e620000000a00 */
[----:B------:R-:W-:Y:S01]  /*5290*/  PRMT R0, RZ, 0x654, R0 ;  /* 0x00000654ff007816 */ /* 0x000fe20000000000 */
[----:B------:R-:W-:Y:S01]  /*52a0*/  @!PT LDS RZ, [RZ] ;  /* 0x00000000fffff984 */ /* 0x000fe20000000800 */
[----:B------:R-:W-:Y:S01]  /*52b0*/  @!PT LDS RZ, [RZ] ;  /* 0x00000000fffff984 */ /* 0x000fe20000000800 */
[----:B------:R-:W-:Y:S01]  /*52c0*/  @!PT LDS RZ, [RZ] ;  /* 0x00000000fffff984 */ /* 0x000fe20000000800 */
[----:B------:R-:W-:Y:S01]  /*52d0*/  @!PT LDS RZ, [RZ] ;  /* 0x00000000fffff984 */ /* 0x000fe20000000800 */
[----:B------:R2:W-:Y:S06]  /*52e0*/  MEMBAR.ALL.CTA ;  /* 0x0000000000007992 */ /* 0x0005ec0000008000 */
[----:B--2---:R-:W2:Y:S01]  /*52f0*/  FENCE.VIEW.ASYNC.S ;  /* 0x00000000000073c6 */ /* 0x004ea20000000000 */
[----:B------:R-:W1:Y:S08]  /*5300*/  @!P1 LDC R11, c[0x0][0xb20] ;  /* 0x0002c800ff0b9b82 */ /* 0x000e700000000800 */
[----:B------:R-:W1:Y:S01]  /*5310*/  @!P1 LDC R10, c[0x0][0xb0c] ;  /* 0x0002c300ff0a9b82 */ /* 0x000e620000000800 */
[----:B--2---:R2:W-:Y:S01]  /*5320*/  SYNCS.ARRIVE.TRANS64.RED.A1T0 RZ, [R0+URZ], RZ ;  /* 0x000000ff00ff79a7 */ /* 0x0045e200081004ff */
[----:B---3--:R-:W-:Y:S04]  /*5330*/  LOP3.LUT P4, RZ, R18, 0x1, RZ, 0xc0, !PT ;  /* 0x0000000112ff7812 */ /* 0x008fe8000788c0ff */
[----:B------:R-:W-:Y:S09]  /*5340*/  P2R R166, PR, RZ, 0x10 ;  /* 0x00000010ffa67803 */ /* 0x000ff20000000000 */
[----:B------:R-:W-:Y:S02]  /*5350*/  @P4 MOV R77, R16 ;  /* 0x00000010004d4202 */ /* 0x000fe40000000f00 */
[----:B------:R-:W-:Y:S01]  /*5360*/  @P4 LOP3.LUT R75, R17, 0xffff, RZ, 0xc0, !PT ;  /* 0x0000ffff114b4812 */ /* 0x000fe200078ec0ff */
[----:B--2-4-:R-:W-:Y:S06]  /*5370*/  @!P0 BRA `(.L_x_95) ;  /* 0x0000000000a48947 */ /* 0x014fec0003800000 */
[----:B------:R-:W-:Y:S01]  /*5380*/  IMAD.HI.U32 R23, R156, R71, RZ ;  /* 0x000000479c177227 */ /* 0x000fe200078e00ff */
[----:B------:R-:W-:Y:S02]  /*5390*/  ISETP.NE.AND P0, PT, R70, 0x1, PT ;  /* 0x000000014600780c */ /* 0x000fe40003f05270 */
[----:B------:R-:W-:Y:S01]  /*53a0*/  ISETP.NE.AND P2, PT, R72, 0x1, PT ;  /* 0x000000014800780c */ /* 0x000fe20003f45270 */
[----:B------:R-:W-:Y:S01]  /*53b0*/  IMAD.HI.U32 R22, R155, R148, RZ ;  /* 0x000000949b167227 */ /* 0x000fe200078e00ff */
[----:B------:R-:W-:Y:S02]  /*53c0*/  SHF.R.U32.HI R23, RZ, R154, R23 ;  /* 0x0000009aff177219 */ /* 0x000fe40000011617 */
[----:B------:R-:W-:Y:S01]  /*53d0*/  ISETP.NE.AND P3, PT, R74, 0x1, PT ;  /* 0x000000014a00780c */ /* 0x000fe20003f65270 */
[----:B------:R-:W-:Y:S01]  /*53e0*/  IMAD.HI.U32 R26, R77, R148, RZ ;  /* 0x000000944d1a7227 */ /* 0x000fe200078e00ff */
[----:B------:R-:W-:Y:S02]  /*53f0*/  SHF.R.U32.HI R22, RZ, R149, R22 ;  /* 0x00000095ff167219 */ /* 0x000fe40000011616 */
[----:B------:R-:W-:Y:S01]  /*5400*/  SEL R3, R156, R23, !P0 ;  /* 0x000000179c037207 */ /* 0x000fe20004000000 */
[----:B------:R-:W-:Y:S01]  /*5410*/  IMAD.HI.U32 R23, R75, R71, RZ ;  /* 0x000000474b177227 */ /* 0x000fe200078e00ff */
[----:B------:R-:W-:Y:S02]  /*5420*/  SEL R7, R155, R22, !P3 ;  /* 0x000000169b077207 */ /* 0x000fe40005800000 */
[----:B------:R-:W-:Y:S01]  /*5430*/  SHF.R.U32.HI R26, RZ, R149, R26 ;  /* 0x00000095ff1a7219 */ /* 0x000fe2000001161a */
[-C--:B------:R-:W-:Y:S04]  /*5440*/  IMAD.HI.U32 R22, R3, R68.reuse, RZ ;  /* 0x0000004403167227 */ /* 0x080fe800078e00ff */
[----:B------:R-:W-:Y:S01]  /*5450*/  IMAD.HI.U32 R24, R7, R68, RZ ;  /* 0x0000004407187227 */ /* 0x000fe200078e00ff */
[-C--:B------:R-:W-:Y:S02]  /*5460*/  @P2 SHF.R.U32.HI R3, RZ, R69.reuse, R22 ;  /* 0x00000045ff032219 */ /* 0x080fe40000011616 */
[----:B------:R-:W-:Y:S02]  /*5470*/  SHF.R.U32.HI R22, RZ, R154, R23 ;  /* 0x0000009aff167219 */ /* 0x000fe40000011617 */
[----:B------:R-:W-:Y:S01]  /*5480*/  @P2 SHF.R.U32.HI R7, RZ, R69, R24 ;  /* 0x00000045ff072219 */ /* 0x000fe20000011618 */
[C---:B------:R-:W-:Y:S01]  /*5490*/  IMAD R4, R72.reuse, R3, RZ ;  /* 0x0000000348047224 */ /* 0x040fe200078e02ff */
[----:B------:R-:W-:Y:S02]  /*54a0*/  SEL R5, R75, R22, !P0 ;  /* 0x000000164b057207 */ /* 0x000fe40004000000 */
[----:B------:R-:W-:Y:S01]  /*54b0*/  SEL R3, R77, R26, !P3 ;  /* 0x0000001a4d037207 */ /* 0x000fe20005800000 */
[----:B------:R-:W-:Y:S01]  /*54c0*/  IMAD R6, R72, R7, RZ ;  /* 0x0000000748067224 */ /* 0x000fe200078e02ff */
[C---:B------:R-:W-:Y:S01]  /*54d0*/  ISETP.GE.AND P0, PT, R5.reuse, R4, PT ;  /* 0x000000040500720c */ /* 0x040fe20003f06270 */
[----:B------:R-:W-:Y:S03]  /*54e0*/  IMAD.HI.U32 R8, R5, R68, RZ ;  /* 0x0000004405087227 */ /* 0x000fe600078e00ff */
[----:B------:R-:W-:Y:S01]  /*54f0*/  ISETP.GE.OR P0, PT, R3, R6, P0 ;  /* 0x000000060300720c */ /* 0x000fe20000706670 */
[----:B------:R-:W-:Y:S01]  /*5500*/  IMAD.MOV R6, RZ, RZ, -R3 ;  /* 0x000000ffff067224 */ /* 0x000fe200078e0a03 */
[-C--:B------:R-:W-:Y:S03]  /*5510*/  SHF.R.U32.HI R8, RZ, R69.reuse, R8 ;  /* 0x00000045ff087219 */ /* 0x080fe60000011608 */
[----:B------:R-:W-:Y:S01]  /*5520*/  IMAD R77, R74, R6, R77 ;  /* 0x000000064a4d7224 */ /* 0x000fe200078e024d */
[----:B------:R-:W-:Y:S05]  /*5530*/  SEL R9, R5, R8, !P2 ;  /* 0x0000000805097207 */ /* 0x000fea0005000000 */
[----:B------:R-:W-:Y:S02]  /*5540*/  IMAD.MOV R8, RZ, RZ, -R9 ;  /* 0x000000ffff087224 */ /* 0x000fe400078e0a09 */
[C---:B------:R-:W-:Y:S04]  /*5550*/  @!P0 IMAD.HI.U32 R4, R3.reuse, R68, RZ ;  /* 0x0000004403048227 */ /* 0x040fe800078e00ff */
[----:B------:R-:W-:Y:S01]  /*5560*/  IMAD R8, R72, R8, R5 ;  /* 0x0000000848087224 */ /* 0x000fe200078e0205 */
[----:B------:R-:W-:Y:S04]  /*5570*/  @!P0 SHF.R.U32.HI R4, RZ, R69, R4 ;  /* 0x00000045ff048219 */ /* 0x000fe80000011604 */
[----:B------:R-:W-:Y:S02]  /*5580*/  @!P0 SEL R0, R3, R4, !P2 ;  /* 0x0000000403008207 */ /* 0x000fe40005000000 */
[----:B------:R-:W-:Y:S02]  /*5590*/  IADD3 R4, PT, PT, -R5, RZ, RZ ;  /* 0x000000ff05047210 */ /* 0x000fe40007ffe1ff */
[----:B------:R-:W-:Y:S01]  /*55a0*/  @!P0 IADD3 R9, PT, PT, R9, -R0, RZ ;  /* 0x8000000009098210 */ /* 0x000fe20007ffe0ff */
[----:B------:R-:W-:Y:S02]  /*55b0*/  @!P0 IMAD R0, R7, R8, R0 ;  /* 0x0000000807008224 */ /* 0x000fe400078e0200 */
[----:B------:R-:W-:Y:S02]  /*55c0*/  IMAD R75, R70, R4, R75 ;  /* 0x00000004464b7224 */ /* 0x000fe400078e024b */
[----:B------:R-:W-:Y:S02]  /*55d0*/  @!P0 IMAD R5, R9, R72, R3 ;  /* 0x0000004809058224 */ /* 0x000fe400078e0203 */
[----:B------:R-:W-:Y:S04]  /*55e0*/  @!P0 IMAD.MOV.U32 R3, RZ, RZ, R0 ;  /* 0x000000ffff038224 */ /* 0x000fe800078e0000 */
[----:B------:R-:W-:Y:S02]  /*55f0*/  IMAD R77, R3, R74, R77 ;  /* 0x0000004a034d7224 */ /* 0x000fe400078e024d */
[----:B------:R-:W-:Y:S07]  /*5600*/  IMAD R75, R5, R70, R75 ;  /* 0x00000046054b7224 */ /* 0x000fee00078e024b */
.L_x_95:
[----:B-1----:R-:W-:Y:S01]  /*5610*/  @!P1 ISETP.NE.AND P0, PT, R12, 0x1, PT ;  /* 0x000000010c00980c */ /* 0x002fe20003f05270 */
[----:B------:R-:W-:Y:S01]  /*5620*/  @!P1 IMAD.HI.U32 R4, R75, R13, RZ ;  /* 0x0000000d4b049227 */ /* 0x000fe200078e00ff */
[----:B------:R-:W-:Y:S01]  /*5630*/  @!P1 ISETP.NE.AND P2, PT, R10, 0x1, PT ;  /* 0x000000010a00980c */ /* 0x000fe20003f45270 */
[----:B------:R-:W-:Y:S01]  /*5640*/  ULOP3.LUT UP0, URZ, UR48, 0x1b0, URZ, 0xc0, !UPT ;  /* 0x000001b030ff7892 */ /* 0x000fe2000f80c0ff */
[----:B------:R-:W-:Y:S01]  /*5650*/  R2UR UR42, R21 ;  /* 0x00000000152a72ca */ /* 0x000fe200000e0000 */
[----:B------:R-:W-:Y:S01]  /*5660*/  @!P1 IMAD.HI.U32 R0, R77, R14, RZ ;  /* 0x0000000e4d009227 */ /* 0x000fe200078e00ff */
[----:B------:R-:W-:Y:S02]  /*5670*/  @!P1 SHF.R.U32.HI R4, RZ, R11, R4 ;  /* 0x0000000bff049219 */ /* 0x000fe40000011604 */
[----:B------:R-:W-:Y:S01]  /*5680*/  R2UR UR41, R20 ;  /* 0x00000000142972ca */ /* 0x000fe200000e0000 */
[----:B------:R-:W-:Y:S01]  /*5690*/  VIADD R167, R167, 0x1 ;  /* 0x00000001a7a77836 */ /* 0x000fe20000000000 */
[----:B------:R-:W-:Y:S02]  /*56a0*/  @!P1 SHF.R.U32.HI R0, RZ, R15, R0 ;  /* 0x0000000fff009219 */ /* 0x000fe40000011600 */
[----:B------:R-:W-:Y:S02]  /*56b0*/  @!P1 SEL R3, R75, R4, !P0 ;  /* 0x000000044b039207 */ /* 0x000fe40004000000 */
[----:B------:R-:W-:Y:S02]  /*56c0*/  @!P1 SEL R4, R77, R0, !P2 ;  /* 0x000000004d049207 */ /* 0x000fe40005000000 */
[----:B------:R-:W-:Y:S01]  /*56d0*/  @P4 SHF.R.U32.HI R157, RZ, 0x10, R17 ;  /* 0x00000010ff9d4819 */ /* 0x000fe20000011611 */
[----:B------:R-:W-:Y:S02]  /*56e0*/  USHF.L.U32 UR42, UR42, 0x7, URZ ;  /* 0x000000072a2a7899 */ /* 0x000fe400080006ff */
[----:B------:R-:W-:Y:S02]  /*56f0*/  @!P1 IMAD.IADD R0, R3, 0x1, -R4 ;  /* 0x0000000103009824 */ /* 0x000fe400078e0a04 */
[----:B------:R-:W-:Y:S01]  /*5700*/  @!P1 IMAD.IADD R3, R4, 0x1, -R3 ;  /* 0x0000000104039824 */ /* 0x000fe200078e0a03 */
[----:B------:R-:W-:Y:S01]  /*5710*/  UIMAD UR41, UR41, 0xc0, URZ ;  /* 0x000000c0292978a4 */ /* 0x000fe2000f8e02ff */
[----:B------:R-:W-:Y:S02]  /*5720*/  @!P1 IMAD R77, R0, R10, R77 ;  /* 0x0000000a004d9224 */ /* 0x000fe400078e024d */
[----:B------:R-:W-:Y:S01]  /*5730*/  @!P1 IMAD R75, R3, R12, R75 ;  /* 0x0000000c034b9224 */ /* 0x000fe200078e024b */
[----:B------:R-:W-:Y:S08]  /*5740*/  BRA.U !UP0, `(.L_x_96) ;  /* 0x0000000108407547 */ /* 0x000ff0000b800000 */
[----:B------:R-:W1:Y:S01]  /*5750*/  LDCU.64 UR8, c[0x4][0x88] ;  /* 0x01001100ff0877ac */ /* 0x000e620008000a00 */
[----:B------:R-:W-:Y:S01]  /*5760*/  MOV R15, 0x0 ;  /* 0x00000000000f7802 */ /* 0x000fe20000000f00 */
[----:B------:R-:W-:Y:S02]  /*5770*/  HFMA2 R12, -RZ, RZ, 0, 5.9604644775390625e-08 ;  /* 0x00000001ff0c7431 */ /* 0x000fe400000001ff */
[----:B------:R-:W-:Y:S02]  /*5780*/  IMAD.MOV.U32 R8, RZ, RZ, 0x70 ;  /* 0x00000070ff087424 */ /* 0x000fe400078e00ff */
[----:B------:R-:W-:Y:S01]  /*5790*/  IMAD.MOV.U32 R13, RZ, RZ, RZ ;  /* 0x000000ffff0d7224 */ /* 0x000fe200078e00ff */
[----:B------:R-:W2:Y:S01]  /*57a0*/  LDCU.64 UR6, c[0x4][0x90] ;  /* 0x01001200ff0677ac */ /* 0x000ea20008000a00 */
[----:B------:R-:W3:Y:S01]  /*57b0*/  LDC.64 R14, c[0x4][R15] ;  /* 0x010000000f0e7b82 */ /* 0x000ee20000000a00 */
[----:B------:R-:W4:Y:S01]  /*57c0*/  LDCU.64 UR4, c[0x4][0x8] ;  /* 0x01000100ff0477ac */ /* 0x000f220008000a00 */
[----:B-1----:R-:W-:Y:S01]  /*57d0*/  MOV R5, UR9 ;  /* 0x0000000900057c02 */ /* 0x002fe20008000f00 */
[----:B------:R-:W-:Y:S01]  /*57e0*/  IMAD.U32 R4, RZ, RZ, UR8 ;  /* 0x00000008ff047e24 */ /* 0x000fe2000f8e00ff */
[----:B--2---:R-:W-:Y:S01]  /*57f0*/  MOV R7, UR7 ;  /* 0x0000000700077c02 */ /* 0x004fe20008000f00 */
[----:B------:R-:W-:Y:S01]  /*5800*/  IMAD.U32 R6, RZ, RZ, UR6 ;  /* 0x00000006ff067e24 */ /* 0x000fe2000f8e00ff */
[----:B----4-:R-:W-:Y:S01]  /*5810*/  MOV R11, UR5 ;  /* 0x00000005000b7c02 */ /* 0x010fe20008000f00 */
[----:B------:R-:W-:Y:S02]  /*5820*/  IMAD.U32 R10, RZ, RZ, UR4 ;  /* 0x00000004ff0a7e24 */ /* 0x000fe4000f8e00ff */
[----:B------:R-:W-:Y:S07]  /*5830*/  LEPC R20, `(.L_x_96) ;  /* 0x000000001014794e */ /* 0x000fee0000000000 */
[----:B---3-5:R-:W-:Y:S05]  /*5840*/  CALL.ABS.NOINC R14 ;  /* 0x000000000e007343 */ /* 0x028fea0003c00000 */
.L_x_96:
[----:B------:R-:W-:Y:S09]  /*5850*/  ULOP3.LUT UP0, URZ, UR50, 0x1b0, URZ, 0xc0, !UPT ;  /* 0x000001b032ff7892 */ /* 0x000ff2000f80c0ff */
[----:B------:R-:W-:Y:S05]  /*5860*/  BRA.U !UP0, `(.L_x_97) ;  /* 0x0000000108407547 */ /* 0x000fea000b800000 */
        /* <DEDUP_REMOVED lines=16> */
.L_x_97:
[----:B------:R-:W-:Y:S01]  /*5970*/  ISETP.NE.U32.AND P4, PT, R146, RZ, PT ;  /* 0x000000ff9200720c */ /* 0x000fe20003f85070 */
[----:B------:R-:W-:Y:S01]  /*5980*/  UISETP.NE.AND UP2, UPT, UR51, URZ, UPT ;  /* 0x000000ff3300728c */ /* 0x000fe2000bf45270 */
[----:B------:R-:W-:Y:S01]  /*5990*/  ISETP.NE.U32.AND P2, PT, RZ, UR38, PT ;  /* 0x00000026ff007c0c */ /* 0x000fe2000bf45070 */
[----:B------:R-:W-:Y:S01]  /*59a0*/  UISETP.NE.U32.AND UP1, UPT, UR44, URZ, UPT ;  /* 0x000000ff2c00728c */ /* 0x000fe2000bf25070 */
[----:B------:R-:W-:Y:S01]  /*59b0*/  ISETP.NE.AND.EX P4, PT, R147, RZ, PT, P4 ;  /* 0x000000ff9300720c */ /* 0x000fe20003f85340 */
[----:B------:R-:W-:Y:S01]  /*59c0*/  UPLOP3.LUT UP0, UPT, UPT, UPT, UPT, 0x40, 0x4 ;  /* 0x000000000004789c */ /* 0x000fe20003f0e870 */
[----:B------:R-:W-:Y:S01]  /*59d0*/  ISETP.NE.AND.EX P2, PT, RZ, UR39, PT, P2 ;  /* 0x00000027ff007c0c */ /* 0x000fe2000bf45320 */
[----:B------:R-:W-:Y:S01]  /*59e0*/  UISETP.NE.AND.EX UP1, UPT, UR45, URZ, UPT, UP1 ;  /* 0x000000ff2d00728c */ /* 0x000fe2000bf25310 */
[----:B------:R-:W-:Y:S04]  /*59f0*/  PLOP3.LUT P1, PT, PT, PT, UP2, 0x80, 0x8 ;  /* 0x000000000008781c */ /* 0x000fe80003f2f028 */
[----:B------:R-:W-:Y:S06]  /*5a00*/  @UP2 UPLOP3.LUT UP0, UPT, UPT, UPT, UP1, 0x80, 0x8 ;  /* 0x000000000008289c */ /* 0x000fec0003f0f010 */
[----:B------:R-:W-:Y:S01]  /*5a10*/  PLOP3.LUT P0, PT, PT, PT, UP0, 0x80, 0x8 ;  /* 0x000000000008781c */ /* 0x000fe20003f0f008 */
[----:B------:R-:W-:Y:S01]  /*5a20*/  @!UPT UIADD3 URZ, UPT, UPT, URZ, URZ, URZ ;  /* 0x000000fffffff290 */ /* 0x000fe2000fffe0ff */
[----:B------:R-:W-:Y:S11]  /*5a30*/  BRA.U !UP1, `(.L_x_98) ;  /* 0x0000000109387547 */ /* 0x000ff6000b800000 */
[----:B------:R-:W-:Y:S01]  /*5a40*/  UISETP.NE.U32.AND UP0, UPT, UR38, URZ, UPT ;  /* 0x000000ff2600728c */ /* 0x000fe2000bf05070 */
[----:B------:R-:W-:Y:S02]  /*5a50*/  HFMA2 R0, -RZ, RZ, 0, 5.9604644775390625e-08 ;  /* 0x00000001ff007431 */ /* 0x000fe400000001ff */
[----:B------:R-:W-:Y:S01]  /*5a60*/  IMAD.MOV.U32 R151, RZ, RZ, 0x1 ;  /* 0x00000001ff977424 */ /* 0x000fe200078e00ff */
[----:B------:R-:W-:Y:S06]  /*5a70*/  UISETP.NE.AND.EX UP0, UPT, UR39, URZ, UPT, UP0 ;  /* 0x000000ff2700728c */ /* 0x000fec000bf05300 */
[----:B------:R-:W-:Y:S05]  /*5a80*/  PLOP3.LUT P3, PT, PT, PT, UP0, 0x80, 0x8 ;  /* 0x000000000008781c */ /* 0x000fea0003f6f008 */
[----:B------:R-:W1:Y:S01]  /*5a90*/  @UP0 LDCU.64 UR6, c[0x0][0x888] ;  /* 0x00011100ff0607ac */ /* 0x000e620008000a00 */
[----:B------:R-:W-:Y:S07]  /*5aa0*/  @UP0 UIMAD UR4, UR36, UR44, URZ ;  /* 0x0000002c240402a4 */ /* 0x000fee000f8e02ff */
[----:B------:R-:W-:Y:S01]  /*5ab0*/  @!P3 PRMT R151, R0, 0x7610, R151 ;  /* 0x000076100097b816 */ /* 0x000fe20000000097 */
[----:B-1----:R-:W-:Y:S03]  /*5ac0*/  @UP0 UIMAD.WIDE UR6, UR4, 0x4, UR6 ;  /* 0x00000004040608a5 */ /* 0x002fe6000f8e0206 */
[----:B------:R-:W1:Y:S03]  /*5ad0*/  @!UP0 LDCU UR4, c[0x0][0x880] ;  /* 0x00011000ff0487ac */ /* 0x000e660008000800 */
[----:B------:R-:W-:Y:S01]  /*5ae0*/  IMAD.U32 R4, RZ, RZ, UR6 ;  /* 0x00000006ff047e24 */ /* 0x000fe2000f8e00ff */
[----:B------:R-:W-:Y:S05]  /*5af0*/  MOV R5, UR7 ;  /* 0x0000000700057c02 */ /* 0x000fea0008000f00 */
[----:B-----5:R2:W5:Y:S02]  /*5b00*/  @P3 LDG.E R80, desc[UR46][R4.64] ;  /* 0x0000002e04503981 */ /* 0x020564000c1e1900 */
[----:B-12---:R-:W-:Y:S02]  /*5b10*/  @!P3 IMAD.U32 R80, RZ, RZ, UR4 ;  /* 0x00000004ff50be24 */ /* 0x006fe4000f8e00ff */
.L_x_98:
[----:B------:R-:W-:Y:S05]  /*5b20*/  @!P4 BRA `(.L_x_99) ;  /* 0x000000000020c947 */ /* 0x000fea0003800000 */
[----:B------:R-:W-:Y:S04]  /*5b30*/  ISETP.NE.U32.AND P3, PT, R144, RZ, PT ;  /* 0x000000ff9000720c */ /* 0x000fe80003f65070 */
[----:B------:R-:W-:Y:S11]  /*5b40*/  ISETP.NE.AND.EX P3, PT, R145, RZ, PT, P3 ;  /* 0x000000ff9100720c */ /* 0x000ff60003f65330 */
[----:B------:R-:W-:Y:S02]  /*5b50*/  @!UPT UIADD3 URZ, UPT, UPT, URZ, URZ, URZ ;  /* 0x000000fffffff290 */ /* 0x000fe4000fffe0ff */
[----:B------:R-:W1:Y:S01]  /*5b60*/  @P3 LDC.64 R4, c[0x0][0x8a8] ;  /* 0x00022a00ff043b82 */ /* 0x000e620000000a00 */
[----:B------:R-:W-:Y:S04]  /*5b70*/  @P3 IMAD R0, R146, UR36, RZ ;  /* 0x0000002492003c24 */ /* 0x000fe8000f8e02ff */
[----:B-1----:R-:W-:Y:S05]  /*5b80*/  @P3 IMAD.WIDE R4, R0, 0x4, R4 ;  /* 0x0000000400043825 */ /* 0x002fea00078e0204 */
[----:B-----5:R1:W5:Y:S02]  /*5b90*/  @P3 LDG.E R76, desc[UR46][R4.64] ;  /* 0x0000002e044c3981 */ /* 0x020364000c1e1900 */
[----:B-1----:R-:W2:Y:S02]  /*5ba0*/  @!P3 LDC R76, c[0x0][0x8a0] ;  /* 0x00022800ff4cbb82 */ /* 0x002ea40000000800 */
.L_x_99:
[----:B-----5:R-:W-:Y:S01]  /*5bb0*/  ISETP.NE.AND P4, PT, R80, RZ, PT ;  /* 0x000000ff5000720c */ /* 0x020fe20003f85270 */
[----:B------:R-:W-:Y:S01]  /*5bc0*/  BSSY B1, `(.L_x_100) ;  /* 0x0000048000017945 */ /* 0x000fe20003800000 */
[----:B------:R-:W-:Y:S01]  /*5bd0*/  SEL R7, RZ, 0xffffffff, P2 ;  /* 0xffffffffff077807 */ /* 0x000fe20001000000 */
[----:B------:R-:W-:Y:S01]  /*5be0*/  IMAD.MOV.U32 R113, RZ, RZ, 0x1 ;  /* 0x00000001ff717424 */ /* 0x000fe200078e00ff */
[----:B------:R-:W-:Y:S01]  /*5bf0*/  LOP3.LUT P3, RZ, R151, 0xff, RZ, 0xc0, !PT ;  /* 0x000000ff97ff7812 */ /* 0x000fe2000786c0ff */
[----:B------:R-:W-:Y:S01]  /*5c00*/  IMAD R78, R79, 0xc0, R2 ;  /* 0x000000c04f4e7824 */ /* 0x000fe200078e0202 */
[----:B------:R-:W-:Y:S02]  /*5c10*/  @P1 SEL R0, RZ, 0xffffffff, P4 ;  /* 0xffffffffff001807 */ /* 0x000fe40002000000 */
[----:B------:R-:W-:Y:S02]  /*5c20*/  CS2R R98, SRZ ;  /* 0x0000000000627805 */ /* 0x000fe4000001ff00 */
[----:B------:R-:W-:Y:S02]  /*5c30*/  LEA R3, R159, UR49, 0x3 ;  /* 0x000000319f037c11 */ /* 0x000fe4000f8e18ff */
[----:B------:R-:W-:Y:S02]  /*5c40*/  CS2R R96, SRZ ;  /* 0x0000000000607805 */ /* 0x000fe4000001ff00 */
[----:B------:R-:W-:Y:S02]  /*5c50*/  @P0 SEL R0, R7, R0, !P3 ;  /* 0x0000000007000207 */ /* 0x000fe40005800000 */
[----:B------:R-:W-:Y:S02]  /*5c60*/  CS2R R94, SRZ ;  /* 0x00000000005e7805 */ /* 0x000fe4000001ff00 */
[----:B------:R-:W-:Y:S02]  /*5c70*/  LEA R112, R79, UR49, 0x3 ;  /* 0x000000314f707c11 */ /* 0x000fe4000f8e18ff */
[----:B------:R-:W-:Y:S02]  /*5c80*/  CS2R R92, SRZ ;  /* 0x00000000005c7805 */ /* 0x000fe4000001ff00 */
[----:B------:R-:W-:Y:S02]  /*5c90*/  @P1 LOP3.LUT R0, R0, 0x1, RZ, 0xc0, !PT ;  /* 0x0000000100001812 */ /* 0x000fe400078ec0ff */
[----:B------:R-:W-:Y:S02]  /*5ca0*/  CS2R R90, SRZ ;  /* 0x00000000005a7805 */ /* 0x000fe4000001ff00 */
[----:B------:R-:W-:Y:S02]  /*5cb0*/  SHF.L.U32 R5, R161, 0x1f, RZ ;  /* 0x0000001fa1057819 */ /* 0x000fe400000006ff */
[----:B------:R-:W-:Y:S02]  /*5cc0*/  CS2R R88, SRZ ;  /* 0x0000000000587805 */ /* 0x000fe4000001ff00 */
[----:B------:R-:W-:Y:S02]  /*5cd0*/  ISETP.NE.U32.OR P6, PT, R0, 0x1, !P1 ;  /* 0x000000010000780c */ /* 0x000fe40004fc5470 */
[----:B------:R-:W-:Y:S02]  /*5ce0*/  CS2R R102, SRZ ;  /* 0x0000000000667805 */ /* 0x000fe4000001ff00 */
[----:B------:R-:W-:Y:S02]  /*5cf0*/  PLOP3.LUT P2, PT, PT, PT, UP1, 0x80, 0x8 ;  /* 0x000000000008781c */ /* 0x000fe40003f4f018 */
[----:B------:R-:W-:Y:S02]  /*5d00*/  CS2R R100, SRZ ;  /* 0x0000000000647805 */ /* 0x000fe4000001ff00 */
[----:B------:R-:W-:Y:S02]  /*5d10*/  SEL R0, RZ, 0xffffffff, P4 ;  /* 0xffffffffff007807 */ /* 0x000fe40002000000 */
[----:B------:R-:W-:Y:S03]  /*5d20*/  P2R R115, PR, RZ, 0x40 ;  /* 0x00000040ff737803 */ /* 0x000fe60000000000 */
[----:B------:R-:W-:Y:S04]  /*5d30*/  @P6 SHF.L.U32 R4, R158, 0x1f, RZ ;  /* 0x0000001f9e046819 */ /* 0x000fe800000006ff */
[----:B------:R-:W-:Y:S01]  /*5d40*/  @P2 SEL R0, R7, R0, !P3 ;  /* 0x0000000007002207 */ /* 0x000fe20005800000 */
[----:B------:R-:W1:Y:S03]  /*5d50*/  @P6 SYNCS.PHASECHK.TRANS64.TRYWAIT P1, [R3+URZ+0x120], R4 ;  /* 0x00012004030065a7 */ /* 0x000e6600080211ff */
[----:B------:R-:W-:Y:S04]  /*5d60*/  LOP3.LUT R0, R0, 0x1, RZ, 0xc0, !PT ;  /* 0x0000000100007812 */ /* 0x000fe800078ec0ff */
[----:B------:R-:W-:Y:S04]  /*5d70*/  ISETP.NE.U32.AND P5, PT, R0, 0x1, PT ;  /* 0x000000010000780c */ /* 0x000fe80003fa5070 */
[----:B------:R-:W-:Y:S01]  /*5d80*/  P2R R114, PR, RZ, 0x20 ;  /* 0x00000020ff727803 */ /* 0x000fe20000000000 */
[----:B------:R3:W4:Y:S01]  /*5d90*/  SYNCS.PHASECHK.TRANS64.TRYWAIT P0, [R112+URZ+0x180], R5 ;  /* 0x00018005700075a7 */ /* 0x00072200080011ff */
[----:B-1----:R-:W-:Y:S01]  /*5da0*/  @P6 SEL R113, RZ, 0x1, !P1 ;  /* 0x00000001ff716807 */ /* 0x002fe20004800000 */
[----:B---3--:R-:W-:Y:S06]  /*5db0*/  @!P6 BRA `(.L_x_101) ;  /* 0x0000000000a0e947 */ /* 0x008fec0003800000 */
[----:B------:R-:W-:Y:S01]  /*5dc0*/  @P5 IMAD R8, R159, 0x2000, R152 ;  /* 0x000020009f085824 */ /* 0x000fe200078e0298 */
[----:B------:R-:W-:Y:S01]  /*5dd0*/  ISETP.NE.AND P1, PT, R113, RZ, PT ;  /* 0x000000ff7100720c */ /* 0x000fe20003f25270 */
[----:B------:R-:W-:Y:S01]  /*5de0*/  BSSY B0, `(.L_x_102) ;  /* 0x0000011000007945 */ /* 0x000fe20003800000 */
[----:B------:R-:W-:Y:S01]  /*5df0*/  CS2R R102, SRZ ;  /* 0x0000000000667805 */ /* 0x000fe2000001ff00 */
[----:B------:R-:W-:Y:S01]  /*5e00*/  @P5 VIADD R9, R8, UR49 ;  /* 0x0000003108095c36 */ /* 0x000fe20008000000 */
[----:B------:R-:W-:Y:S02]  /*5e10*/  CS2R R100, SRZ ;  /* 0x0000000000647805 */ /* 0x000fe4000001ff00 */
[----:B------:R-:W-:Y:S02]  /*5e20*/  CS2R R90, SRZ ;  /* 0x00000000005a7805 */ /* 0x000fe4000001ff00 */
[----:B------:R-:W-:Y:S01]  /*5e30*/  CS2R R88, SRZ ;  /* 0x0000000000587805 */ /* 0x000fe2000001ff00 */
[--C-:B------:R-:W-:Y:S01]  /*5e40*/  @P5 IMAD.IADD R7, R164, 0x1, R9.reuse ;  /* 0x00000001a4075824 */ /* 0x100fe200078e0209 */
[----:B------:R-:W-:Y:S01]  /*5e50*/  CS2R R94, SRZ ;  /* 0x00000000005e7805 */ /* 0x000fe2000001ff00 */
[--C-:B------:R-:W-:Y:S01]  /*5e60*/  @P5 IMAD.IADD R6, R163, 0x1, R9.reuse ;  /* 0x00000001a3065824 */ /* 0x100fe200078e0209 */
[----:B------:R-:W-:Y:S01]  /*5e70*/  CS2R R92, SRZ ;  /* 0x00000000005c7805 */ /* 0x000fe2000001ff00 */
[----:B------:R-:W-:Y:S01]  /*5e80*/  @P5 IMAD R4, R162, 0x10, R9 ;  /* 0x00000010a2045824 */ /* 0x000fe200078e0209 */
[----:B------:R-:W-:Y:S02]  /*5e90*/  CS2R R98, SRZ ;  /* 0x0000000000627805 */ /* 0x000fe4000001ff00 */
[----:B------:R-:W-:Y:S01]  /*5ea0*/  CS2R R96, SRZ ;  /* 0x0000000000607805 */ /* 0x000fe2000001ff00 */
[----:B------:R-:W-:Y:S06]  /*5eb0*/  @P1 BRA `(.L_x_103) ;  /* 0x00000000000c1947 */ /* 0x000fec0003800000 */
[----:B------:R-:W-:Y:S04]  /*5ec0*/  SHF.L.U32 R0, R158, 0x1f, RZ ;  /* 0x0000001f9e007819 */ /* 0x000fe800000006ff */
[----:B------:R-:W1:Y:S02]  /*5ed0*/  SYNCS.PHASECHK.TRANS64.TRYWAIT P1, [R3+URZ+0x120], R0 ;  /* 0x00012000030075a7 */ /* 0x000e6400080211ff */
[----:B-1----:R-:W-:Y:S05]  /*5ee0*/  @!P1 BRA `(.L_x_104) ;  /* 0x00000050009c9947 */ /* 0x002fea0003800000 */
.L_x_103:
[----:B------:R-:W-:Y:S05]  /*5ef0*/  BSYNC B0 ;  /* 0x0000000000007941 */ /* 0x000fea0003800000 */
.L_x_102:
[----:B------:R-:W-:Y:S01]  /*5f00*/  ISETP.NE.AND P1, PT, R114, RZ, PT ;  /* 0x000000ff7200720c */ /* 0x000fe20003f25270 */
[----:B-1----:R-:W-:Y:S02]  /*5f10*/  VIADD R3, R3, 0x138 ;  /* 0x0000013803037836 */ /* 0x002fe40000000000 */
[----:B------:R-:W-:Y:S02]  /*5f20*/  IMAD.U32 R0, RZ, RZ, UR37 ;  /* 0x00000025ff007e24 */ /* 0x000fe4000f8e00ff */
[----:B------:R-:W-:Y:S03]  /*5f30*/  VIADD R159, R159, 0x1 ;  /* 0x000000019f9f7836 */ /* 0x000fe60000000000 */
[----:B------:R-:W-:Y:S05]  /*5f40*/  PRMT R0, R0, 0x654, R3 ;  /* 0x0000065400007816 */ /* 0x000fea0000000003 */
[----:B------:R1:W3:Y:S04]  /*5f50*/  @P1 LDS.128 R100, [R8+UR49+0x200] ;  /* 0x0002003108641984 */ /* 0x0002e80008000c00 */
[----:B------:R1:W1:Y:S04]  /*5f60*/  @P1 LDS.128 R88, [R7+0x200] ;  /* 0x0002000007581984 */ /* 0x0002680000000c00 */
[----:B------:R1:W1:Y:S04]  /*5f70*/  @P1 LDS.128 R92, [R6+0x200] ;  /* 0x00020000065c1984 */ /* 0x0002680000000c00 */
[----:B------:R1:W1:Y:S01]  /*5f80*/  @P1 LDS.128 R96, [R4+0x200] ;  /* 0x0002000004601984 */ /* 0x0002620000000c00 */
[C---:B------:R-:W-:Y:S01]  /*5f90*/  ISETP.NE.AND P1, PT, R159.reuse, 0x3, PT ;  /* 0x000000039f00780c */ /* 0x040fe20003f25270 */
[----:B------:R-:W-:Y:S01]  /*5fa0*/  @!PT LDS RZ, [RZ] ;  /* 0x00000000fffff984 */ /* 0x000fe20000000800 */
[----:B------:R-:W-:Y:S01]  /*5fb0*/  @!PT LDS RZ, [RZ] ;  /* 0x00000000fffff984 */ /* 0x000fe20000000800 */
[----:B------:R-:W-:Y:S01]  /*5fc0*/  @!PT LDS RZ, [RZ] ;  /* 0x00000000fffff984 */ /* 0x000fe20000000800 */
[----:B------:R-:W-:Y:S01]  /*5fd0*/  @!PT LDS RZ, [RZ] ;  /* 0x00000000fffff984 */ /* 0x000fe20000000800 */
[----:B------:R5:W-:Y:S06]  /*5fe0*/  MEMBAR.ALL.CTA ;  /* 0x0000000000007992 */ /* 0x000bec0000008000 */
[----:B-----5:R-:W5:Y:S01]  /*5ff0*/  FENCE.VIEW.ASYNC.S ;  /* 0x00000000000073c6 */ /* 0x020f620000000000 */
[----:B------:R-:W-:Y:S02]  /*6000*/  SEL R3, RZ, 0x1, P1 ;  /* 0x00000001ff037807 */ /* 0x000fe40000800000 */
[----:B------:R-:W-:Y:S02]  /*6010*/  SEL R159, R159, RZ, P1 ;  /* 0x000000ff9f9f7207 */ /* 0x000fe40000800000 */
[----:B------:R-:W-:Y:S01]  /*6020*/  LOP3.LUT R158, R158, R3, RZ, 0x3c, !PT ;  /* 0x000000039e9e7212 */ /* 0x000fe200078e3cff */
[----:B-----5:R1:W-:Y:S06]  /*6030*/  SYNCS.ARRIVE.TRANS64.RED.A1T0 RZ, [R0+URZ], RZ ;  /* 0x000000ff00ff79a7 */ /* 0x0203ec00081004ff */
.L_x_101:
[----:B------:R-:W-:Y:S05]  /*6040*/  BSYNC B1 ;  /* 0x0000000000017941 */ /* 0x000fea0003800000 */
.L_x_100:
[----:B-1----:R-:W-:Y:S04]  /*6050*/  SHF.R.U32.HI R0, RZ, 0x15, R78 ;  /* 0x00000015ff007819 */ /* 0x002fe8000001164e */
[----:B------:R-:W-:Y:S01]  /*6060*/  LOP3.LUT P1, RZ, R0, 0x3, R153, 0x48, !PT ;  /* 0x0000000300ff7812 */ /* 0x000fe20007824899 */
[----:B------:R-:W-:Y:S01]  /*6070*/  @!UPT UIADD3 URZ, UPT, UPT, URZ, URZ, URZ ;  /* 0x000000fffffff290 */ /* 0x000fe2000fffe0ff */
[----:B----4-:R-:W-:Y:S11]  /*6080*/  @P0 BRA `(.L_x_105) ;  /* 0x0000000000080947 */ /* 0x010ff60003800000 */
[----:B------:R-:W1:Y:S02]  /*6090*/  SYNCS.PHASECHK.TRANS64.TRYWAIT P0, [R112+URZ+0x180], R5 ;  /* 0x00018005700075a7 */ /* 0x000e6400080011ff */
[----:B-1----:R-:W-:Y:S05]  /*60a0*/  @!P0 BRA `(.L_x_106) ;  /* 0x0000005000408947 */ /* 0x002fea0003800000 */
.L_x_105:
[----:B------:R-:W-:Y:S05]  /*60b0*/  @!P1 BRA `(.L_x_107) ;  /* 0x0000000000409947 */ /* 0x000fea0003800000 */
[----:B------:R-:W1:Y:S01]  /*60c0*/  LDCU.64 UR8, c[0x4][0x78] ;  /* 0x01000f00ff0877ac */ /* 0x000e620008000a00 */
[----:B------:R-:W-:Y:S01]  /*60d0*/  MOV R15, 0x0 ;  /* 0x00000000000f7802 */ /* 0x000fe20000000f00 */
[----:B------:R-:W-:Y:S02]  /*60e0*/  HFMA2 R12, -RZ, RZ, 0, 5.9604644775390625e-08 ;  /* 0x00000001ff0c7431 */ /* 0x000fe400000001ff */
[----:B------:R-:W-:Y:S02]  /*60f0*/  IMAD.MOV.U32 R8, RZ, RZ, 0x192 ;  /* 0x00000192ff087424 */ /* 0x000fe400078e00ff */
[----:B------:R-:W-:Y:S01]  /*6100*/  IMAD.MOV.U32 R13, RZ, RZ, RZ ;  /* 0x000000ffff0d7224 */ /* 0x000fe200078e00ff */
[----:B------:R-:W4:Y:S01]  /*6110*/  LDCU.64 UR6, c[0x4][0x80] ;  /* 0x01001000ff0677ac */ /* 0x000f220008000a00 */
[----:B------:R-:W2:Y:S01]  /*6120*/  LDC.64 R14, c[0x4][R15] ;  /* 0x010000000f0e7b82 */ /* 0x000ea20000000a00 */
[----:B------:R-:W5:Y:S01]  /*6130*/  LDCU.64 UR4, c[0x4][0x18] ;  /* 0x01000300ff0477ac */ /* 0x000f620008000a00 */
[----:B-1----:R-:W-:Y:S01]  /*6140*/  MOV R5, UR9 ;  /* 0x0000000900057c02 */ /* 0x002fe20008000f00 */
[----:B------:R-:W-:Y:S01]  /*6150*/  IMAD.U32 R4, RZ, RZ, UR8 ;  /* 0x00000008ff047e24 */ /* 0x000fe2000f8e00ff */
[----:B----4-:R-:W-:Y:S01]  /*6160*/  MOV R7, UR7 ;  /* 0x0000000700077c02 */ /* 0x010fe20008000f00 */
[----:B------:R-:W-:Y:S01]  /*6170*/  IMAD.U32 R6, RZ, RZ, UR6 ;  /* 0x00000006ff067e24 */ /* 0x000fe2000f8e00ff */
[----:B-----5:R-:W-:Y:S01]  /*6180*/  MOV R11, UR5 ;  /* 0x00000005000b7c02 */ /* 0x020fe20008000f00 */
[----:B------:R-:W-:Y:S02]  /*6190*/  IMAD.U32 R10, RZ, RZ, UR4 ;  /* 0x00000004ff0a7e24 */ /* 0x000fe4000f8e00ff */
[----:B------:R-:W-:Y:S07]  /*61a0*/  LEPC R20, `(.L_x_107) ;  /* 0x000000001014794e */ /* 0x000fee0000000000 */
[----:B--23--:R-:W-:Y:S05]  /*61b0*/  CALL.ABS.NOINC R14 ;  /* 0x000000000e007343 */ /* 0x00cfea0003c00000 */
.L_x_107:
[----:B------:R-:W-:Y:S01]  /*61c0*/  ISETP.NE.AND P0, PT, R165, RZ, PT ;  /* 0x000000ffa500720c */ /* 0x000fe20003f05270 */
[----:B------:R-:W-:Y:S05]  /*61d0*/  WARPSYNC.ALL ;  /* 0x0000000000007948 */ /* 0x000fea0003800000 */
[----:B------:R-:W-:Y:S01]  /*61e0*/  R2UR UR4, R78 ;  /* 0x000000004e0472ca */ /* 0x000fe200000e0000 */
[----:B------:R-:W-:Y:S01]  /*61f0*/  USHF.L.U32 UR5, UR54, 0xd, URZ ;  /* 0x0000000d36057899 */ /* 0x000fe200080006ff */
[----:B---3--:R-:W-:Y:S01]  /*6200*/  SHF.L.U32 R82, R100, 0x10, RZ ;  /* 0x0000001064527819 */ /* 0x008fe200000006ff */
[----:B------:R-:W-:Y:S01]  /*6210*/  BSSY.RECONVERGENT B0, `(.L_x_108) ;  /* 0x000011d000007945 */ /* 0x000fe20003800200 */
[----:B------:R-:W-:Y:S02]  /*6220*/  SHF.L.U32 R172, R162, 0x4, RZ ;  /* 0x00000004a2ac7819 */ /* 0x000fe400000006ff */
[----:B------:R-:W-:Y:S02]  /*6230*/  PRMT R81, R100, 0x8880, RZ ;  /* 0x0000888064517816 */ /* 0x000fe400000000ff */
[----:B------:R-:W-:Y:S02]  /*6240*/  LOP3.LUT R86, R152, UR5, RZ, 0xfc, !PT ;  /* 0x0000000598567c12 */ /* 0x000fe4000f8efcff */
[----:B------:R-:W-:Y:S02]  /*6250*/  SHF.R.S32.HI R82, RZ, 0x18, R82 ;  /* 0x00000018ff527819 */ /* 0x000fe40000011452 */
[----:B------:R-:W-:Y:S01]  /*6260*/  IADD3 R87, PT, PT, R86, UR49, RZ ;  /* 0x0000003156577c10 */ /* 0x000fe2000fffe0ff */
[----:B-1----:R-:W2:Y:S01]  /*6270*/  LDTM.x64 R4, tmem[UR4] ;  /* 0x00000004000479ee */ /* 0x002ea20008340000 */
[----:B------:R-:W-:Y:S02]  /*6280*/  SHF.R.S32.HI R84, RZ, 0x18, R101 ;  /* 0x00000018ff547819 */ /* 0x000fe40000011465 */
[-C--:B------:R-:W-:Y:S02]  /*6290*/  IADD3 R125, PT, PT, R164, R87.reuse, RZ ;  /* 0x00000057a47d7210 */ /* 0x080fe40007ffe0ff */
[----:B------:R-:W-:Y:S02]  /*62a0*/  IADD3 R124, PT, PT, R163, R87, RZ ;  /* 0x00000057a37c7210 */ /* 0x000fe40007ffe0ff */
[----:B------:R-:W-:Y:S02]  /*62b0*/  IADD3 R126, PT, PT, R87, R172, RZ ;  /* 0x000000ac577e7210 */ /* 0x000fe40007ffe0ff */
[----:B------:R-:W-:Y:S02]  /*62c0*/  SHF.L.U32 R83, R100, 0x8, RZ ;  /* 0x0000000864537819 */ /* 0x000fe400000006ff */
[----:B------:R-:W-:Y:S02]  /*62d0*/  SHF.L.U32 R85, R101, 0x8, RZ ;  /* 0x0000000865557819 */ /* 0x000fe400000006ff */
[----:B------:R-:W-:Y:S02]  /*62e0*/  SHF.R.S32.HI R83, RZ, 0x18, R83 ;  /* 0x00000018ff537819 */ /* 0x000fe40000011453 */
[----:B------:R-:W-:Y:S01]  /*62f0*/  SHF.R.S32.HI R85, RZ, 0x18, R85 ;  /* 0x00000018ff557819 */ /* 0x000fe20000011455 */
[C---:B--2---:R-:W-:Y:S02]  /*6300*/  IMAD R0, R76.reuse, R4, RZ ;  /* 0x000000044c007224 */ /* 0x044fe400078e02ff */
[C---:B------:R-:W-:Y:S02]  /*6310*/  IMAD R3, R76.reuse, R5, RZ ;  /* 0x000000054c037224 */ /* 0x040fe400078e02ff */
[----:B------:R-:W-:Y:S02]  /*6320*/  IMAD R6, R76, R6, RZ ;  /* 0x000000064c067224 */ /* 0x000fe400078e02ff */
[-C--:B------:R-:W-:Y:S01]  /*6330*/  IMAD R0, R81, R80.reuse, R0 ;  /* 0x0000005051007224 */ /* 0x080fe200078e0200 */
[----:B------:R-:W-:Y:S01]  /*6340*/  SHF.R.S32.HI R81, RZ, 0x18, R100 ;  /* 0x00000018ff517819 */ /* 0x000fe20000011464 */
[-C--:B------:R-:W-:Y:S01]  /*6350*/  IMAD R3, R82, R80.reuse, R3 ;  /* 0x0000005052037224 */ /* 0x080fe200078e0203 */
[----:B------:R-:W-:Y:S01]  /*6360*/  SHF.L.U32 R82, R101, 0x10, RZ ;  /* 0x0000001065527819 */ /* 0x000fe200000006ff */
[C---:B------:R-:W-:Y:S02]  /*6370*/  IMAD R7, R76.reuse, R7, RZ ;  /* 0x000000074c077224 */ /* 0x040fe400078e02ff */
[----:B------:R-:W-:Y:S01]  /*6380*/  IMAD R6, R83, R80, R6 ;  /* 0x0000005053067224 */ /* 0x000fe200078e0206 */
[----:B------:R-:W-:Y:S01]  /*6390*/  PRMT R83, R101, 0x8880, RZ ;  /* 0x0000888065537816 */ /* 0x000fe200000000ff */
[C---:B------:R-:W-:Y:S01]  /*63a0*/  IMAD R4, R76.reuse, R8, RZ ;  /* 0x000000084c047224 */ /* 0x040fe200078e02ff */
[----:B------:R-:W-:Y:S01]  /*63b0*/  SHF.R.S32.HI R82, RZ, 0x18, R82 ;  /* 0x00000018ff527819 */ /* 0x000fe20000011452 */
[----:B------:R-:W-:Y:S02]  /*63c0*/  IMAD R5, R76, R9, RZ ;  /* 0x000000094c057224 */ /* 0x000fe400078e02ff */
[-C--:B------:R-:W-:Y:S01]  /*63d0*/  IMAD R7, R81, R80.reuse, R7 ;  /* 0x0000005051077224 */ /* 0x080fe200078e0207 */
[C---:B------:R-:W-:Y:S01]  /*63e0*/  PRMT R81, R102.reuse, 0x8880, RZ ;  /* 0x0000888066517816 */ /* 0x040fe200000000ff */
[----:B------:R-:W-:Y:S01]  /*63f0*/  IMAD R4, R83, R80, R4 ;  /* 0x0000005053047224 */ /* 0x000fe200078e0204 */
[----:B------:R-:W-:Y:S01]  /*6400*/  SHF.L.U32 R83, R102, 0x8, RZ ;  /* 0x0000000866537819 */ /* 0x000fe200000006ff */
[----:B------:R-:W-:Y:S01]  /*6410*/  IMAD R10, R76, R10, RZ ;  /* 0x0000000a4c0a7224 */ /* 0x000fe200078e02ff */
[----:B------:R-:W-:Y:S01]  /*6420*/  I2IP.S8.S32.SAT R104, R7, R6, RZ ;  /* 0x0000000607687239 */ /* 0x000fe200000014ff */
[----:B------:R-:W-:Y:S01]  /*6430*/  IMAD R5, R82, R80, R5 ;  /* 0x0000005052057224 */ /* 0x000fe200078e0205 */
[----:B------:R-:W-:Y:S01]  /*6440*/  SHF.L.U32 R82, R102, 0x10, RZ ;  /* 0x0000001066527819 */ /* 0x000fe200000006ff */
[C---:B------:R-:W-:Y:S01]  /*6450*/  IMAD R11, R76.reuse, R11, RZ ;  /* 0x0000000b4c0b7224 */ /* 0x040fe200078e02ff */
[----:B------:R-:W-:Y:S01]  /*6460*/  I2IP.S8.S32.SAT R104, R3, R0, R104 ;  /* 0x0000000003687239 */ /* 0x000fe20000001468 */
[C---:B------:R-:W-:Y:S01]  /*6470*/  IMAD R8, R76.reuse, R12, RZ ;  /* 0x0000000c4c087224 */ /* 0x040fe200078e02ff */
[----:B------:R-:W-:Y:S01]  /*6480*/  SHF.R.S32.HI R82, RZ, 0x18, R82 ;  /* 0x00000018ff527819 */ /* 0x000fe20000011452 */
[-C--:B------:R-:W-:Y:S01]  /*6490*/  IMAD R10, R85, R80.reuse, R10 ;  /* 0x00000050550a7224 */ /* 0x080fe200078e020a */
[----:B------:R-:W-:Y:S01]  /*64a0*/  SHF.R.S32.HI R83, RZ, 0x18, R83 ;  /* 0x00000018ff537819 */ /* 0x000fe20000011453 */
[----:B------:R-:W-:Y:S02]  /*64b0*/  IMAD R9, R76, R13, RZ ;  /* 0x0000000d4c097224 */ /* 0x000fe400078e02ff */
[----:B------:R-:W-:Y:S01]  /*64c0*/  IMAD R11, R84, R80, R11 ;  /* 0x00000050540b7224 */ /* 0x000fe200078e020b */
[----:B------:R-:W-:Y:S01]  /*64d0*/  SHF.R.S32.HI R84, RZ, 0x18, R103 ;  /* 0x00000018ff547819 */ /* 0x000fe20000011467 */
[----:B------:R-:W-:Y:S02]  /*64e0*/  IMAD R14, R76, R14, RZ ;  /* 0x0000000e4c0e7224 */ /* 0x000fe400078e02ff */
[----:B------:R-:W-:Y:S01]  /*64f0*/  IMAD R8, R81, R80, R8 ;  /* 0x0000005051087224 */ /* 0x000fe200078e0208 */
[----:B------:R-:W-:Y:S01]  /*6500*/  I2IP.S8.S32.SAT R105, R11, R10, RZ ;  /* 0x0000000a0b697239 */ /* 0x000fe200000014ff */
[----:B------:R-:W-:Y:S01]  /*6510*/  IMAD R9, R82, R80, R9 ;  /* 0x0000005052097224 */ /* 0x000fe200078e0209 */
[----:B------:R-:W-:Y:S01]  /*6520*/  SHF.L.U32 R82, R103, 0x10, RZ ;  /* 0x0000001067527819 */ /* 0x000fe200000006ff */
[C---:B------:R-:W-:Y:S01]  /*6530*/  IMAD R15, R76.reuse, R15, RZ ;  /* 0x0000000f4c0f7224 */ /* 0x040fe200078e02ff */
[----:B------:R-:W-:Y:S01]  /*6540*/  I2IP.S8.S32.SAT R105, R5, R4, R105 ;  /* 0x0000000405697239 */ /* 0x000fe20000001469 */
[----:B------:R-:W-:Y:S01]  /*6550*/  IMAD R14, R83, R80, R14 ;  /* 0x00000050530e7224 */ /* 0x000fe200078e020e */
[C---:B------:R-:W-:Y:S01]  /*6560*/  PRMT R83, R103.reuse, 0x8880, RZ ;  /* 0x0000888067537816 */ /* 0x040fe200000000ff */
[C---:B------:R-:W-:Y:S01]  /*6570*/  IMAD R12, R76.reuse, R16, RZ ;  /* 0x000000104c0c7224 */ /* 0x040fe200078e02ff */
[----:B------:R-:W-:Y:S01]  /*6580*/  SHF.R.S32.HI R82, RZ, 0x18, R82 ;  /* 0x00000018ff527819 */ /* 0x000fe20000011452 */
[----:B------:R-:W-:Y:S01]  /*6590*/  IMAD.SHL.U32 R85, R103, 0x100, RZ ;  /* 0x0000010067557824 */ /* 0x000fe200078e00ff */
[----:B------:R-:W-:Y:S01]  /*65a0*/  SHF.R.S32.HI R81, RZ, 0x18, R102 ;  /* 0x00000018ff517819 */ /* 0x000fe20000011466 */
[C---:B------:R-:W-:Y:S02]  /*65b0*/  IMAD R13, R76.reuse, R17, RZ ;  /* 0x000000114c0d7224 */ /* 0x040fe400078e02ff */
[----:B------:R-:W-:Y:S01]  /*65c0*/  IMAD R18, R76, R18, RZ ;  /* 0x000000124c127224 */ /* 0x000fe200078e02ff */
[----:B------:R-:W-:Y:S01]  /*65d0*/  SHF.R.S32.HI R85, RZ, 0x18, R85 ;  /* 0x00000018ff557819 */ /* 0x000fe20000011455 */
[-C--:B------:R-:W-:Y:S01]  /*65e0*/  IMAD R15, R81, R80.reuse, R15 ;  /* 0x00000050510f7224 */ /* 0x080fe200078e020f */
[C---:B------:R-:W-:Y:S01]  /*65f0*/  PRMT R81, R88.reuse, 0x8880, RZ ;  /* 0x0000888058517816 */ /* 0x040fe200000000ff */
[-C--:B------:R-:W-:Y:S01]  /*6600*/  IMAD R12, R83, R80.reuse, R12 ;  /* 0x00000050530c7224 */ /* 0x080fe200078e020c */
[----:B------:R-:W-:Y:S01]  /*6610*/  SHF.L.U32 R83, R88, 0x8, RZ ;  /* 0x0000000858537819 */ /* 0x000fe200000006ff */
[----:B------:R-:W-:Y:S01]  /*6620*/  IMAD R13, R82, R80, R13 ;  /* 0x00000050520d7224 */ /* 0x000fe200078e020d */
[----:B------:R-:W-:Y:S01]  /*6630*/  I2IP.S8.S32.SAT R106, R15, R14, RZ ;  /* 0x0000000e0f6a7239 */ /* 0x000fe200000014ff */
[----:B------:R-:W-:Y:S01]  /*6640*/  IMAD R19, R76, R19, RZ ;  /* 0x000000134c137224 */ /* 0x000fe200078e02ff */
[----:B------:R-:W-:Y:S01]  /*6650*/  SHF.L.U32 R82, R88, 0x10, RZ ;  /* 0x0000001058527819 */ /* 0x000fe200000006ff */
[C---:B------:R-:W-:Y:S01]  /*6660*/  IMAD R16, R76.reuse, R20, RZ ;  /* 0x000000144c107224 */ /* 0x040fe200078e02ff */
[----:B------:R-:W-:Y:S01]  /*6670*/  I2IP.S8.S32.SAT R106, R9, R8, R106 ;  /* 0x00000008096a7239 */ /* 0x000fe2000000146a */
[-C--:B------:R-:W-:Y:S01]  /*6680*/  IMAD R18, R85, R80.reuse, R18 ;  /* 0x0000005055127224 */ /* 0x080fe200078e0212 */
[----:B------:R-:W-:Y:S01]  /*6690*/  SHF.R.S32.HI R82, RZ, 0x18, R82 ;  /* 0x00000018ff527819 */ /* 0x000fe20000011452 */
[----:B------:R-:W-:Y:S01]  /*66a0*/  IMAD R17, R76, R21, RZ ;  /* 0x000000154c117224 */ /* 0x000fe200078e02ff */
[----:B------:R-:W-:Y:S01]  /*66b0*/  SHF.R.S32.HI R83, RZ, 0x18, R83 ;  /* 0x00000018ff537819 */ /* 0x000fe20000011453 */
[----:B------:R-:W-:Y:S01]  /*66c0*/  IMAD R19, R84, R80, R19 ;  /* 0x0000005054137224 */ /* 0x000fe200078e0213 */
[----:B------:R-:W-:Y:S01]  /*66d0*/  SHF.R.S32.HI R84, RZ, 0x18, R89 ;  /* 0x00000018ff547819 */ /* 0x000fe20000011459 */
[----:B------:R-:W-:Y:S01]  /*66e0*/  IMAD R22, R76, R22, RZ ;  /* 0x000000164c167224 */ /* 0x000fe200078e02ff */
[----:B------:R-:W-:Y:S01]  /*66f0*/  SHF.L.U32 R85, R89, 0x8, RZ ;  /* 0x0000000859557819 */ /* 0x000fe200000006ff */
[----:B------:R-:W-:Y:S01]  /*6700*/  IMAD R16, R81, R80, R16 ;  /* 0x0000005051107224 */ /* 0x000fe200078e0210 */
[----:B------:R-:W-:Y:S01]  /*6710*/  I2IP.S8.S32.SAT R107, R19, R18, RZ ;  /* 0x00000012136b7239 */ /* 0x000fe200000014ff */
[-C--:B------:R-:W-:Y:S01]  /*6720*/  IMAD R17, R82, R80.reuse, R17 ;  /* 0x0000005052117224 */ /* 0x080fe200078e0211 */
[----:B------:R-:W-:Y:S01]  /*6730*/  SHF.L.U32 R82, R89, 0x10, RZ ;  /* 0x0000001059527819 */ /* 0x000fe200000006ff */
[C---:B------:R-:W-:Y:S01]  /*6740*/  IMAD R23, R76.reuse, R23, RZ ;  /* 0x000000174c177224 */ /* 0x040fe200078e02ff */
[----:B------:R-:W-:Y:S01]  /*6750*/  SHF.R.S32.HI R81, RZ, 0x18, R88 ;  /* 0x00000018ff517819 */ /* 0x000fe20000011458 */
[----:B------:R-:W-:Y:S01]  /*6760*/  IMAD R22, R83, R80, R22 ;  /* 0x0000005053167224 */ /* 0x000fe200078e0216 */
[----:B------:R-:W-:Y:S01]  /*6770*/  PRMT R83, R89, 0x8880, RZ ;  /* 0x0000888059537816 */ /* 0x000fe200000000ff */
[C---:B------:R-:W-:Y:S01]  /*6780*/  IMAD R20, R76.reuse, R24, RZ ;  /* 0x000000184c147224 */ /* 0x040fe200078e02ff */
[----:B------:R-:W-:Y:S01]  /*6790*/  SHF.R.S32.HI R82, RZ, 0x18, R82 ;  /* 0x00000018ff527819 */ /* 0x000fe20000011452 */
[----:B------:R-:W-:Y:S01]  /*67a0*/  IMAD R21, R76, R25, RZ ;  /* 0x000000194c157224 */ /* 0x000fe200078e02ff */
[----:B------:R-:W-:Y:S01]  /*67b0*/  I2IP.S8.S32.SAT R107, R13, R12, R107 ;  /* 0x0000000c0d6b7239 */ /* 0x000fe2000000146b */
[-C--:B------:R-:W-:Y:S01]  /*67c0*/  IMAD R23, R81, R80.reuse, R23 ;  /* 0x0000005051177224 */ /* 0x080fe200078e0217 */
[----:B------:R-:W-:Y:S01]  /*67d0*/  PRMT R81, R90, 0x8880, RZ ;  /* 0x000088805a517816 */ /* 0x000fe200000000ff */
[----:B------:R-:W-:Y:S01]  /*67e0*/  IMAD R20, R83, R80, R20 ;  /* 0x0000005053147224 */ /* 0x000fe200078e0214 */
[----:B------:R-:W-:Y:S01]  /*67f0*/  SHF.R.S32.HI R85, RZ, 0x18, R85 ;  /* 0x00000018ff557819 */ /* 0x000fe20000011455 */
[----:B------:R-:W-:Y:S01]  /*6800*/  IMAD R26, R76, R26, RZ ;  /* 0x0000001a4c1a7224 */ /* 0x000fe200078e02ff */
[----:B------:R1:W-:Y:S01]  /*6810*/  STS.128 [R86+UR49+0x6200], R104 ;  /* 0x0062006856007988 */ /* 0x0003e20008000c31 */
[----:B------:R-:W-:Y:S01]  /*6820*/  IMAD R21, R82, R80, R21 ;  /* 0x0000005052157224 */ /* 0x000fe200078e0215 */
[----:B------:R-:W-:Y:S01]  /*6830*/  SHF.L.U32 R82, R90, 0x10, RZ ;  /* 0x000000105a527819 */ /* 0x000fe200000006ff */
[----:B------:R-:W-:Y:S01]  /*6840*/  IMAD R27, R76, R27, RZ ;  /* 0x0000001b4c1b7224 */ /* 0x000fe200078e02ff */
[----:B------:R-:W-:Y:S01]  /*6850*/  I2IP.S8.S32.SAT R108, R23, R22, RZ ;  /* 0x00000016176c7239 */ /* 0x000fe200000014ff */
[----:B------:R-:W-:Y:S01]  /*6860*/  IMAD.SHL.U32 R83, R90, 0x100, RZ ;  /* 0x000001005a537824 */ /* 0x000fe200078e00ff */
[----:B------:R-:W-:Y:S01]  /*6870*/  SHF.R.S32.HI R82, RZ, 0x18, R82 ;  /* 0x00000018ff527819 */ /* 0x000fe20000011452 */
[C---:B------:R-:W-:Y:S01]  /*6880*/  IMAD R24, R76.reuse, R28, RZ ;  /* 0x0000001c4c187224 */ /* 0x040fe200078e02ff */
[----:B------:R-:W-:Y:S01]  /*6890*/  I2IP.S8.S32.SAT R108, R17, R16, R108 ;  /* 0x00000010116c7239 */ /* 0x000fe2000000146c */
[-C--:B------:R-:W-:Y:S01]  /*68a0*/  IMAD R26, R85, R80.reuse, R26 ;  /* 0x00000050551a7224 */ /* 0x080fe200078e021a */
[----:B------:R-:W-:Y:S01]  /*68b0*/  SHF.R.S32.HI R83, RZ, 0x18, R83 ;  /* 0x00000018ff537819 */ /* 0x000fe20000011453 */
[----:B------:R-:W-:Y:S01]  /*68c0*/  IMAD R25, R76, R29, RZ ;  /* 0x0000001d4c197224 */ /* 0x000fe200078e02ff */
[----:B------:R-:W-:Y:S01]  /*68d0*/  SHF.L.U32 R85, R95, 0x8, RZ ;  /* 0x000000085f557819 */ /* 0x000fe200000006ff */
[----:B------:R-:W-:Y:S01]  /*68e0*/  IMAD R27, R84, R80, R27 ;  /* 0x00000050541b7224 */ /* 0x000fe200078e021b */
[----:B------:R-:W-:Y:S01]  /*68f0*/  PRMT R84, R91, 0x8880, RZ ;  /* 0x000088805b547816 */ /* 0x000fe200000000ff */
[C---:B------:R-:W-:Y:S01]  /*6900*/  IMAD R30, R76.reuse, R30, RZ ;  /* 0x0000001e4c1e7224 */ /* 0x040fe200078e02ff */
[----:B------:R-:W-:Y:S01]  /*6910*/  SHF.R.S32.HI R85, RZ, 0x18, R85 ;  /* 0x00000018ff557819 */ /* 0x000fe20000011455 */
[----:B------:R-:W-:Y:S01]  /*6920*/  IMAD R24, R81, R80, R24 ;  /* 0x0000005051187224 */ /* 0x000fe200078e0218 */
[----:B------:R-:W-:Y:S01]  /*6930*/  SHF.R.S32.HI R81, RZ, 0x18, R90 ;  /* 0x00000018ff517819 */ /* 0x000fe2000001145a */
[----:B------:R-:W-:Y:S01]  /*6940*/  IMAD R31, R76, R31, RZ ;  /* 0x0000001f4c1f7224 */ /* 0x000fe200078e02ff */
[----:B------:R-:W-:Y:S01]  /*6950*/  I2IP.S8.S32.SAT R109, R27, R26, RZ ;  /* 0x0000001a1b6d7239 */ /* 0x000fe200000014ff */
[-C--:B------:R-:W-:Y:S01]  /*6960*/  IMAD R25, R82, R80.reuse, R25 ;  /* 0x0000005052197224 */ /* 0x080fe200078e0219 */
[----:B------:R-:W-:Y:S01]  /*6970*/  SHF.L.U32 R82, R91, 0x10, RZ ;  /* 0x000000105b527819 */ /* 0x000fe200000006ff */
[----:B------:R-:W-:Y:S01]  /*6980*/  IMAD R30, R83, R80, R30 ;  /* 0x00000050531e7224 */ /* 0x000fe200078e021e */
[----:B------:R-:W-:Y:S01]  /*6990*/  I2IP.S8.S32.SAT R109, R21, R20, R109 ;  /* 0x00000014156d7239 */ /* 0x000fe2000000146d */
[----:B------:R-:W-:Y:S01]  /*69a0*/  IMAD R31, R81, R80, R31 ;  /* 0x00000050511f7224 */ /* 0x000fe200078e021f */
[----:B------:R-:W-:Y:S01]  /*69b0*/  MOV R81, R84 ;  /* 0x0000005400517202 */ /* 0x000fe20000000f00 */
[C---:B------:R-:W-:Y:S01]  /*69c0*/  IMAD R28, R76.reuse, R32, RZ ;  /* 0x000000204c1c7224 */ /* 0x040fe200078e02ff */
[----:B------:R-:W-:Y:S01]  /*69d0*/  SHF.L.U32 R83, R91, 0x8, RZ ;  /* 0x000000085b537819 */ /* 0x000fe200000006ff */
[C---:B------:R-:W-:Y:S01]  /*69e0*/  IMAD R29, R76.reuse, R33, RZ ;  /* 0x000000214c1d7224 */ /* 0x040fe200078e02ff */
[----:B------:R-:W-:Y:S01]  /*69f0*/  SHF.R.S32.HI R82, RZ, 0x18, R82 ;  /* 0x00000018ff527819 */ /* 0x000fe20000011452 */
[----:B------:R-:W-:Y:S01]  /*6a00*/  IMAD R34, R76, R34, RZ ;  /* 0x000000224c227224 */ /* 0x000fe200078e02ff */
[----:B------:R-:W-:Y:S01]  /*6a10*/  SHF.R.S32.HI R83, RZ, 0x18, R83 ;  /* 0x00000018ff537819 */ /* 0x000fe20000011453 */
[----:B------:R-:W-:Y:S01]  /*6a20*/  IMAD R28, R81, R80, R28 ;  /* 0x00000050511c7224 */ /* 0x000fe200078e021c */
[----:B------:R-:W-:Y:S01]  /*6a30*/  I2IP.S8.S32.SAT R110, R31, R30, RZ ;  /* 0x0000001e1f6e7239 */ /* 0x000fe200000014ff */
[-C--:B------:R-:W-:Y:S01]  /*6a40*/  IMAD R29, R82, R80.reuse, R29 ;  /* 0x00000050521d7224 */ /* 0x080fe200078e021d */
[----:B------:R-:W-:Y:S01]  /*6a50*/  SHF.R.S32.HI R84, RZ, 0x18, R91 ;  /* 0x00000018ff547819 */ /* 0x000fe2000001145b */
[----:B------:R-:W-:Y:S01]  /*6a60*/  IMAD R35, R76, R35, RZ ;  /* 0x000000234c237224 */ /* 0x000fe200078e02ff */
[C---:B------:R-:W-:Y:S01]  /*6a70*/  SHF.L.U32 R82, R92.reuse, 0x10, RZ ;  /* 0x000000105c527819 */ /* 0x040fe200000006ff */
[----:B------:R-:W-:Y:S01]  /*6a80*/  IMAD R34, R83, R80, R34 ;  /* 0x0000005053227224 */ /* 0x000fe200078e0222 */
[----:B------:R-:W-:Y:S01]  /*6a90*/  PRMT R81, R92, 0x8880, RZ ;  /* 0x000088805c517816 */ /* 0x000fe200000000ff */
[----:B------:R-:W-:Y:S01]  /*6aa0*/  IMAD R32, R76, R36, RZ ;  /* 0x000000244c207224 */ /* 0x000fe200078e02ff */
[----:B------:R-:W-:Y:S01]  /*6ab0*/  SHF.L.U32 R83, R92, 0x8, RZ ;  /* 0x000000085c537819 */ /* 0x000fe200000006ff */
[----:B------:R-:W-:Y:S01]  /*6ac0*/  IMAD R33, R76, R37, RZ ;  /* 0x000000254c217224 */ /* 0x000fe200078e02ff */
[----:B------:R-:W-:Y:S01]  /*6ad0*/  SHF.R.S32.HI R82, RZ, 0x18, R82 ;  /* 0x00000018ff527819 */ /* 0x000fe20000011452 */
[----:B------:R-:W-:Y:S01]  /*6ae0*/  IMAD R35, R84, R80, R35 ;  /* 0x0000005054237224 */ /* 0x000fe200078e0223 */
[----:B------:R-:W-:Y:S01]  /*6af0*/  SHF.R.S32.HI R83, RZ, 0x18, R83 ;  /* 0x00000018ff537819 */ /* 0x000fe20000011453 */
[----:B------:R-:W-:Y:S01]  /*6b00*/  IMAD R38, R76, R38, RZ ;  /* 0x000000264c267224 */ /* 0x000fe200078e02ff */
[----:B------:R-:W-:Y:S01]  /*6b10*/  I2IP.S8.S32.SAT R110, R25, R24, R110 ;  /* 0x00000018196e7239 */ /* 0x000fe2000000146e */
[----:B------:R-:W-:Y:S01]  /*6b20*/  IMAD R32, R81, R80, R32 ;  /* 0x0000005051207224 */ /* 0x000fe200078e0220 */
[----:B------:R-:W-:Y:S01]  /*6b30*/  I2IP.S8.S32.SAT R111, R35, R34, RZ ;  /* 0x00000022236f7239 */ /* 0x000fe200000014ff */
[----:B------:R-:W-:Y:S01]  /*6b40*/  IMAD R33, R82, R80, R33 ;  /* 0x0000005052217224 */ /* 0x000fe200078e0221 */
[----:B------:R-:W-:Y:S01]  /*6b50*/  SHF.R.S32.HI R84, RZ, 0x18, R92 ;  /* 0x00000018ff547819 */ /* 0x000fe2000001145c */
[C---:B------:R-:W-:Y:S01]  /*6b60*/  IMAD R39, R76.reuse, R39, RZ ;  /* 0x000000274c277224 */ /* 0x040fe200078e02ff */
[----:B------:R-:W-:Y:S01]  /*6b70*/  I2IP.S8.S32.SAT R111, R29, R28, R111 ;  /* 0x0000001c1d6f7239 */ /* 0x000fe2000000146f */
[----:B------:R-:W-:Y:S01]  /*6b80*/  IMAD R38, R83, R80, R38 ;  /* 0x0000005053267224 */ /* 0x000fe200078e0226 */
[C---:B------:R-:W-:Y:S01]  /*6b90*/  PRMT R81, R93.reuse, 0x8880, RZ ;  /* 0x000088805d517816 */ /* 0x040fe200000000ff */
[----:B------:R-:W-:Y:S01]  /*6ba0*/  IMAD R36, R76, R40, RZ ;  /* 0x000000284c247224 */ /* 0x000fe200078e02ff */
[C---:B------:R-:W-:Y:S01]  /*6bb0*/  SHF.L.U32 R82, R93.reuse, 0x10, RZ ;  /* 0x000000105d527819 */ /* 0x040fe200000006ff */
[----:B------:R-:W-:Y:S01]  /*6bc0*/  IMAD.SHL.U32 R83, R93, 0x100, RZ ;  /* 0x000001005d537824 */ /* 0x000fe200078e00ff */
[----:B------:R1:W-:Y:S01]  /*6bd0*/  STS.128 [R125+0x6200], R108 ;  /* 0x0062006c7d007388 */ /* 0x0003e20000000c00 */
[-C--:B------:R-:W-:Y:S01]  /*6be0*/  IMAD R39, R84, R80.reuse, R39 ;  /* 0x0000005054277224 */ /* 0x080fe200078e0227 */
[----:B------:R-:W-:Y:S01]  /*6bf0*/  SHF.R.S32.HI R82, RZ, 0x18, R82 ;  /* 0x00000018ff527819 */ /* 0x000fe20000011452 */
[----:B------:R-:W-:Y:S01]  /*6c00*/  IMAD R37, R76, R41, RZ ;  /* 0x000000294c257224 */ /* 0x000fe200078e02ff */
[----:B------:R-:W-:Y:S01]  /*6c10*/  PRMT R84, R94, 0x8880, RZ ;  /* 0x000088805e547816 */ /* 0x000fe200000000ff */
[----:B------:R-:W-:Y:S01]  /*6c20*/  IMAD R36, R81, R80, R36 ;  /* 0x0000005051247224 */ /* 0x000fe200078e0224 */
[----:B------:R-:W-:Y:S01]  /*6c30*/  SHF.R.S32.HI R81, RZ, 0x18, R83 ;  /* 0x00000018ff517819 */ /* 0x000fe20000011453 */
[C---:B------:R-:W-:Y:S01]  /*6c40*/  IMAD R42, R76.reuse, R42, RZ ;  /* 0x0000002a4c2a7224 */ /* 0x040fe200078e02ff */
[----:B------:R-:W-:Y:S01]  /*6c50*/  SHF.R.S32.HI R83, RZ, 0x18, R93 ;  /* 0x00000018ff537819 */ /* 0x000fe2000001145d */
[----:B------:R-:W-:Y:S01]  /*6c60*/  IMAD R43, R76, R43, RZ ;  /* 0x0000002b4c2b7224 */ /* 0x000fe200078e02ff */
[----:B------:R-:W-:Y:S01]  /*6c70*/  I2IP.S8.S32.SAT R116, R39, R38, RZ ;  /* 0x0000002627747239 */ /* 0x000fe200000014ff */
[-C--:B------:R-:W-:Y:S01]  /*6c80*/  IMAD R37, R82, R80.reuse, R37 ;  /* 0x0000005052257224 */ /* 0x080fe200078e0225 */
[----:B------:R-:W-:Y:S01]  /*6c90*/  SHF.L.U32 R82, R94, 0x10, RZ ;  /* 0x000000105e527819 */ /* 0x000fe200000006ff */
[----:B------:R-:W-:Y:S01]  /*6ca0*/  IMAD R42, R81, R80, R42 ;  /* 0x00000050512a7224 */ /* 0x000fe200078e022a */
[----:B------:R-:W-:Y:S01]  /*6cb0*/  MOV R81, R84 ;  /* 0x0000005400517202 */ /* 0x000fe20000000f00 */
[----:B------:R-:W-:Y:S01]  /*6cc0*/  IMAD R40, R76, R44, RZ ;  /* 0x0000002c4c287224 */ /* 0x000fe200078e02ff */
[----:B------:R-:W-:Y:S01]  /*6cd0*/  I2IP.S8.S32.SAT R116, R33, R32, R116 ;  /* 0x0000002021747239 */ /* 0x000fe20000001474 */
[-C--:B------:R-:W-:Y:S01]  /*6ce0*/  IMAD R43, R83, R80.reuse, R43 ;  /* 0x00000050532b7224 */ /* 0x080fe200078e022b */
[----:B------:R-:W-:Y:S01]  /*6cf0*/  SHF.L.U32 R83, R94, 0x8, RZ ;  /* 0x000000085e537819 */ /* 0x000fe200000006ff */
[C---:B------:R-:W-:Y:S01]  /*6d00*/  IMAD R41, R76.reuse, R45, RZ ;  /* 0x0000002d4c297224 */ /* 0x040fe200078e02ff */
[----:B------:R-:W-:Y:S01]  /*6d10*/  SHF.R.S32.HI R82, RZ, 0x18, R82 ;  /* 0x00000018ff527819 */ /* 0x000fe20000011452 */
[----:B------:R-:W-:Y:S01]  /*6d20*/  IMAD R40, R81, R80, R40 ;  /* 0x0000005051287224 */ /* 0x000fe200078e0228 */
[----:B------:R-:W-:Y:S01]  /*6d30*/  SHF.R.S32.HI R81, RZ, 0x18, R83 ;  /* 0x00000018ff517819 */ /* 0x000fe20000011453 */
[----:B------:R-:W-:Y:S01]  /*6d40*/  IMAD R46, R76, R46, RZ ;  /* 0x0000002e4c2e7224 */ /* 0x000fe200078e02ff */
[C---:B------:R-:W-:Y:S01]  /*6d50*/  PRMT R84, R95.reuse, 0x8880, RZ ;  /* 0x000088805f547816 */ /* 0x040fe200000000ff */
[-C--:B------:R-:W-:Y:S01]  /*6d60*/  IMAD R41, R82, R80.reuse, R41 ;  /* 0x0000005052297224 */ /* 0x080fe200078e0229 */
[----:B------:R-:W-:Y:S01]  /*6d70*/  SHF.L.U32 R83, R95, 0x10, RZ ;  /* 0x000000105f537819 */ /* 0x000fe200000006ff */
[C---:B------:R-:W-:Y:S01]  /*6d80*/  IMAD R47, R76.reuse, R47, RZ ;  /* 0x0000002f4c2f7224 */ /* 0x040fe200078e02ff */
[----:B------:R-:W-:Y:S01]  /*6d90*/  SHF.R.S32.HI R82, RZ, 0x18, R94 ;  /* 0x00000018ff527819 */ /* 0x000fe2000001145e */
[----:B------:R-:W-:Y:S01]  /*6da0*/  IMAD R46, R81, R80, R46 ;  /* 0x00000050512e7224 */ /* 0x000fe200078e022e */
[----:B------:R-:W-:Y:S01]  /*6db0*/  MOV R81, R84 ;  /* 0x0000005400517202 */ /* 0x000fe20000000f00 */
[C---:B------:R-:W-:Y:S01]  /*6dc0*/  IMAD R44, R76.reuse, R48, RZ ;  /* 0x000000304c2c7224 */ /* 0x040fe200078e02ff */
[----:B------:R-:W-:Y:S01]  /*6dd0*/  SHF.R.S32.HI R83, RZ, 0x18, R83 ;  /* 0x00000018ff537819 */ /* 0x000fe20000011453 */
[----:B------:R-:W-:Y:S01]  /*6de0*/  IMAD R45, R76, R49, RZ ;  /* 0x000000314c2d7224 */ /* 0x000fe200078e02ff */
[----:B------:R-:W-:Y:S01]  /*6df0*/  I2IP.S8.S32.SAT R117, R43, R42, RZ ;  /* 0x0000002a2b757239 */ /* 0x000fe200000014ff */
[----:B------:R-:W-:Y:S01]  /*6e00*/  IMAD R47, R82, R80, R47 ;  /* 0x00000050522f7224 */ /* 0x000fe200078e022f */
[----:B------:R-:W-:Y:S01]  /*6e10*/  SHF.R.S32.HI R82, RZ, 0x18, R95 ;  /* 0x00000018ff527819 */ /* 0x000fe2000001145f */
[C---:B------:R-:W-:Y:S01]  /*6e20*/  IMAD R50, R76.reuse, R50, RZ ;  /* 0x000000324c327224 */ /* 0x040fe200078e02ff */
[----:B------:R-:W-:Y:S01]  /*6e30*/  I2IP.S8.S32.SAT R117, R37, R36, R117 ;  /* 0x0000002425757239 */ /* 0x000fe20000001475 */
[----:B------:R-:W-:Y:S01]  /*6e40*/  IMAD R44, R81, R80, R44 ;  /* 0x00000050512c7224 */ /* 0x000fe200078e022c */
[----:B------:R-:W-:Y:S01]  /*6e50*/  I2IP.S8.S32.SAT R118, R47, R46, RZ ;  /* 0x0000002e2f767239 */ /* 0x000fe200000014ff */
[----:B------:R-:W-:Y:S01]  /*6e60*/  IMAD R51, R76, R51, RZ ;  /* 0x000000334c337224 */ /* 0x000fe200078e02ff */
[----:B------:R-:W-:Y:S01]  /*6e70*/  PRMT R81, R96, 0x8880, RZ ;  /* 0x0000888060517816 */ /* 0x000fe200000000ff */
[----:B------:R-:W-:Y:S01]  /*6e80*/  IMAD R45, R83, R80, R45 ;  /* 0x00000050532d7224 */ /* 0x000fe200078e022d */
[----:B------:R-:W-:Y:S01]  /*6e90*/  I2IP.S8.S32.SAT R118, R41, R40, R118 ;  /* 0x0000002829767239 */ /* 0x000fe20000001476 */
[-C--:B------:R-:W-:Y:S01]  /*6ea0*/  IMAD R50, R85, R80.reuse, R50 ;  /* 0x0000005055327224 */ /* 0x080fe200078e0232 */
[C---:B------:R-:W-:Y:S01]  /*6eb0*/  PRMT R83, R97.reuse, 0x8880, RZ ;  /* 0x0000888061537816 */ /* 0x040fe200000000ff */
[----:B------:R-:W-:Y:S01]  /*6ec0*/  IMAD R51, R82, R80, R51 ;  /* 0x0000005052337224 */ /* 0x000fe200078e0233 */
[C---:B------:R-:W-:Y:S01]  /*6ed0*/  SHF.L.U32 R84, R97.reuse, 0x10, RZ ;  /* 0x0000001061547819 */ /* 0x040fe200000006ff */
[----:B------:R-:W-:Y:S01]  /*6ee0*/  IMAD R48, R76, R52, RZ ;  /* 0x000000344c307224 */ /* 0x000fe200078e02ff */
[----:B------:R-:W-:Y:S01]  /*6ef0*/  SHF.L.U32 R85, R97, 0x8, RZ ;  /* 0x0000000861557819 */ /* 0x000fe200000006ff */
[C---:B------:R-:W-:Y:S01]  /*6f00*/  IMAD.U32 R82, R96.reuse, 0x10000, RZ ;  /* 0x0001000060527824 */ /* 0x040fe200078e00ff */
[----:B------:R-:W-:Y:S01]  /*6f10*/  I2IP.S8.S32.SAT R119, R51, R50, RZ ;  /* 0x0000003233777239 */ /* 0x000fe200000014ff */
[----:B------:R-:W-:Y:S01]  /*6f20*/  IMAD R48, R81, R80, R48 ;  /* 0x0000005051307224 */ /* 0x000fe200078e0230 */
[----:B------:R-:W-:Y:S01]  /*6f30*/  SHF.L.U32 R81, R96, 0x8, RZ ;  /* 0x0000000860517819 */ /* 0x000fe200000006ff */
[C---:B------:R-:W-:Y:S01]  /*6f40*/  IMAD R49, R76.reuse, R53, RZ ;  /* 0x000000354c317224 */ /* 0x040fe200078e02ff */
[----:B------:R-:W-:Y:S01]  /*6f50*/  SHF.R.S32.HI R82, RZ, 0x18, R82 ;  /* 0x00000018ff527819 */ /* 0x000fe20000011452 */
[C---:B------:R-:W-:Y:S01]  /*6f60*/  IMAD R54, R76.reuse, R54, RZ ;  /* 0x000000364c367224 */ /* 0x040fe200078e02ff */
[----:B------:R-:W-:Y:S01]  /*6f70*/  SHF.R.S32.HI R81, RZ, 0x18, R81 ;  /* 0x00000018ff517819 */ /* 0x000fe20000011451 */
[----:B------:R-:W-:Y:S01]  /*6f80*/  IMAD R55, R76, R55, RZ ;  /* 0x000000374c377224 */ /* 0x000fe200078e02ff */
[----:B------:R-:W-:Y:S01]  /*6f90*/  I2IP.S8.S32.SAT R119, R45, R44, R119 ;  /* 0x0000002c2d777239 */ /* 0x000fe20000001477 */
[----:B------:R-:W-:Y:S01]  /*6fa0*/  IMAD R49, R82, R80, R49 ;  /* 0x0000005052317224 */ /* 0x000fe200078e0231 */
[----:B------:R-:W-:Y:S01]  /*6fb0*/  SHF.R.S32.HI R82, RZ, 0x18, R96 ;  /* 0x00000018ff527819 */ /* 0x000fe20000011460 */
[C---:B------:R-:W-:Y:S01]  /*6fc0*/  IMAD R52, R76.reuse, R56, RZ ;  /* 0x000000384c347224 */ /* 0x040fe200078e02ff */
[----:B------:R-:W-:Y:S01]  /*6fd0*/  SHF.R.S32.HI R85, RZ, 0x18, R85 ;  /* 0x00000018ff557819 */ /* 0x000fe20000011455 */
[-C--:B------:R-:W-:Y:S01]  /*6fe0*/  IMAD R54, R81, R80.reuse, R54 ;  /* 0x0000005051367224 */ /* 0x080fe200078e0236 */
[----:B------:R-:W-:Y:S01]  /*6ff0*/  SHF.R.S32.HI R81, RZ, 0x18, R84 ;  /* 0x00000018ff517819 */ /* 0x000fe20000011454 */
[----:B------:R-:W-:Y:S01]  /*7000*/  IMAD R53, R76, R57, RZ ;  /* 0x000000394c357224 */ /* 0x000fe200078e02ff */
[----:B------:R1:W-:Y:S01]  /*7010*/  STS.128 [R124+0x6200], R116 ;  /* 0x006200747c007388 */ /* 0x0003e20000000c00 */
[----:B------:R-:W-:Y:S01]  /*7020*/  IMAD R55, R82, R80, R55 ;  /* 0x0000005052377224 */ /* 0x000fe200078e0237 */
[----:B------:R-:W-:Y:S01]  /*7030*/  SHF.R.S32.HI R82, RZ, 0x18, R97 ;  /* 0x00000018ff527819 */ /* 0x000fe20000011461 */
[----:B------:R-:W-:Y:S01]  /*7040*/  IMAD R58, R76, R58, RZ ;  /* 0x0000003a4c3a7224 */ /* 0x000fe200078e02ff */
[----:B------:R-:W-:Y:S01]  /*7050*/  SHF.L.U32 R84, R98, 0x8, RZ ;  /* 0x0000000862547819 */ /* 0x000fe200000006ff */
[----:B------:R-:W-:Y:S01]  /*7060*/  IMAD R52, R83, R80, R52 ;  /* 0x0000005053347224 */ /* 0x000fe200078e0234 */
[----:B------:R-:W-:Y:S01]  /*7070*/  I2IP.S8.S32.SAT R120, R55, R54, RZ ;  /* 0x0000003637787239 */ /* 0x000fe200000014ff */
[----:B------:R-:W-:Y:S01]  /*7080*/  IMAD R59, R76, R59, RZ ;  /* 0x0000003b4c3b7224 */ /* 0x000fe200078e02ff */
[C---:B------:R-:W-:Y:S01]  /*7090*/  SHF.L.U32 R83, R98.reuse, 0x10, RZ ;  /* 0x0000001062537819 */ /* 0x040fe200000006ff */
[----:B------:R-:W-:Y:S01]  /*70a0*/  IMAD R53, R81, R80, R53 ;  /* 0x0000005051357224 */ /* 0x000fe200078e0235 */
[----:B------:R-:W-:Y:S01]  /*70b0*/  I2IP.S8.S32.SAT R120, R49, R48, R120 ;  /* 0x0000003031787239 */ /* 0x000fe20000001478 */
[----:B------:R-:W-:Y:S01]  /*70c0*/  IMAD R58, R85, R80, R58 ;  /* 0x00000050553a7224 */ /* 0x000fe200078e023a */
[----:B------:R-:W-:Y:S01]  /*70d0*/  PRMT R81, R98, 0x8880, RZ ;  /* 0x0000888062517816 */ /* 0x000fe200000000ff */
[----:B------:R-:W-:Y:S02]  /*70e0*/  IMAD R56, R76, R60, RZ ;  /* 0x0000003c4c387224 */ /* 0x000fe400078e02ff */
[----:B------:R-:W-:Y:S01]  /*70f0*/  IMAD R59, R82, R80, R59 ;  /* 0x00000050523b7224 */ /* 0x000fe200078e023b */
[----:B------:R-:W-:Y:S01]  /*7100*/  SHF.R.S32.HI R82, RZ, 0x18, R83 ;  /* 0x00000018ff527819 */ /* 0x000fe20000011453 */
[C---:B------:R-:W-:Y:S01]  /*7110*/  IMAD R57, R76.reuse, R61, RZ ;  /* 0x0000003d4c397224 */ /* 0x040fe200078e02ff */
[----:B------:R-:W-:Y:S01]  /*7120*/  SHF.R.S32.HI R83, RZ, 0x18, R84 ;  /* 0x00000018ff537819 */ /* 0x000fe20000011454 */
[C---:B------:R-:W-:Y:S01]  /*7130*/  IMAD R62, R76.reuse, R62, RZ ;  /* 0x0000003e4c3e7224 */ /* 0x040fe200078e02ff */
[----:B------:R-:W-:Y:S01]  /*7140*/  I2IP.S8.S32.SAT R121, R59, R58, RZ ;  /* 0x0000003a3b797239 */ /* 0x000fe200000014ff */
[----:B------:R-:W-:Y:S01]  /*7150*/  IMAD R56, R81, R80, R56 ;  /* 0x0000005051387224 */ /* 0x000fe200078e0238 */
[----:B------:R-:W-:Y:S01]  /*7160*/  SHF.R.S32.HI R81, RZ, 0x18, R98 ;  /* 0x00000018ff517819 */ /* 0x000fe20000011462 */
[----:B------:R-:W-:Y:S01]  /*7170*/  IMAD R63, R76, R63, RZ ;  /* 0x0000003f4c3f7224 */ /* 0x000fe200078e02ff */
[----:B------:R-:W-:Y:S01]  /*7180*/  I2IP.S8.S32.SAT R121, R53, R52, R121 ;  /* 0x0000003435797239 */ /* 0x000fe20000001479 */
[-C--:B------:R-:W-:Y:S01]  /*7190*/  IMAD R57, R82, R80.reuse, R57 ;  /* 0x0000005052397224 */ /* 0x080fe200078e0239 */
[----:B------:R-:W-:Y:S01]  /*71a0*/  PRMT R84, R99, 0x8880, RZ ;  /* 0x0000888063547816 */ /* 0x000fe200000000ff */
[-C--:B------:R-:W-:Y:S01]  /*71b0*/  IMAD R62, R83, R80.reuse, R62 ;  /* 0x00000050533e7224 */ /* 0x080fe200078e023e */
[----:B------:R-:W-:Y:S01]  /*71c0*/  SHF.L.U32 R82, R99, 0x10, RZ ;  /* 0x0000001063527819 */ /* 0x000fe200000006ff */
[----:B------:R-:W-:Y:S01]  /*71d0*/  IMAD R63, R81, R80, R63 ;  /* 0x00000050513f7224 */ /* 0x000fe200078e023f */
[----:B------:R-:W-:Y:S01]  /*71e0*/  MOV R81, R84 ;  /* 0x0000005400517202 */ /* 0x000fe20000000f00 */
[----:B------:R-:W-:Y:S01]  /*71f0*/  IMAD.SHL.U32 R83, R99, 0x100, RZ ;  /* 0x0000010063537824 */ /* 0x000fe200078e00ff */
[----:B------:R-:W-:Y:S01]  /*7200*/  SHF.R.S32.HI R82, RZ, 0x18, R82 ;  /* 0x00000018ff527819 */ /* 0x000fe20000011452 */
[C---:B------:R-:W-:Y:S01]  /*7210*/  IMAD R60, R76.reuse, R64, RZ ;  /* 0x000000404c3c7224 */ /* 0x040fe200078e02ff */
[----:B------:R-:W-:Y:S01]  /*7220*/  SHF.R.S32.HI R84, RZ, 0x18, R99 ;  /* 0x00000018ff547819 */ /* 0x000fe20000011463 */
[C---:B------:R-:W-:Y:S01]  /*7230*/  IMAD R61, R76.reuse, R65, RZ ;  /* 0x000000414c3d7224 */ /* 0x040fe200078e02ff */
[----:B------:R-:W-:Y:S01]  /*7240*/  SHF.R.S32.HI R83, RZ, 0x18, R83 ;  /* 0x00000018ff537819 */ /* 0x000fe20000011453 */
[----:B------:R-:W-:Y:S01]  /*7250*/  IMAD R60, R81, R80, R60 ;  /* 0x00000050513c7224 */ /* 0x000fe200078e023c */
[----:B------:R-:W-:Y:S01]  /*7260*/  I2IP.S8.S32.SAT R122, R63, R62, RZ ;  /* 0x0000003e3f7a7239 */ /* 0x000fe200000014ff */
[----:B------:R-:W-:Y:S02]  /*7270*/  IMAD R66, R76, R66, RZ ;  /* 0x000000424c427224 */ /* 0x000fe400078e02ff */
[----:B------:R-:W-:Y:S01]  /*7280*/  IMAD R61, R82, R80, R61 ;  /* 0x00000050523d7224 */ /* 0x000fe200078e023d */
[----:B------:R-:W-:Y:S01]  /*7290*/  I2IP.S8.S32.SAT R122, R57, R56, R122 ;  /* 0x00000038397a7239 */ /* 0x000fe2000000147a */
[----:B------:R-:W-:Y:S02]  /*72a0*/  IMAD R67, R76, R67, RZ ;  /* 0x000000434c437224 */ /* 0x000fe400078e02ff */
[-C--:B------:R-:W-:Y:S02]  /*72b0*/  IMAD R66, R83, R80.reuse, R66 ;  /* 0x0000005053427224 */ /* 0x080fe400078e0242 */
[----:B------:R-:W-:Y:S05]  /*72c0*/  IMAD R67, R84, R80, R67 ;  /* 0x0000005054437224 */ /* 0x000fea00078e0243 */
[----:B------:R-:W-:Y:S04]  /*72d0*/  I2IP.S8.S32.SAT R123, R67, R66, RZ ;  /* 0x00000042437b7239 */ /* 0x000fe800000014ff */
[----:B------:R-:W-:Y:S05]  /*72e0*/  I2IP.S8.S32.SAT R123, R61, R60, R123 ;  /* 0x0000003c3d7b7239 */ /* 0x000fea000000147b */
[----:B------:R1:W-:Y:S01]  /*72f0*/  STS.128 [R126+0x6200], R120 ;  /* 0x006200787e007388 */ /* 0x0003e20000000c00 */
[----:B------:R-:W-:Y:S01]  /*7300*/  @!PT LDS RZ, [RZ] ;  /* 0x00000000fffff984 */ /* 0x000fe20000000800 */
[----:B------:R-:W-:Y:S01]  /*7310*/  @!PT LDS RZ, [RZ] ;  /* 0x00000000fffff984 */ /* 0x000fe20000000800 */
[----:B------:R-:W-:Y:S01]  /*7320*/  @!PT LDS RZ, [RZ] ;  /* 0x00000000fffff984 */ /* 0x000fe20000000800 */
[----:B------:R-:W-:Y:S01]  /*7330*/  @!PT LDS RZ, [RZ] ;  /* 0x00000000fffff984 */ /* 0x000fe20000000800 */
[----:B------:R2:W-:Y:S07]  /*7340*/  MEMBAR.ALL.CTA ;  /* 0x0000000000007992 */ /* 0x0005ee0000008000 */
[----:B--2---:R-:W2:Y:S02]  /*7350*/  FENCE.VIEW.ASYNC.S ;  /* 0x00000000000073c6 */ /* 0x004ea40000000000 */
[----:B--2---:R-:W-:Y:S06]  /*7360*/  BAR.SYNC.DEFER_BLOCKING 0x1, 0x80 ;  /* 0x0042000000007b1d */ /* 0x004fec0000010000 */
[----:B------:R-:W-:Y:S05]  /*7370*/  @P0 BRA `(.L_x_109) ;  /* 0x0000000000180947 */ /* 0x000fea0003800000 */
[----:B------:R-:W-:Y:S02]  /*7380*/  UIADD3 UR6, UP0, UPT, UR52, 0x680, URZ ;  /* 0x0000068034067890 */ /* 0x000fe4000ff1e0ff */
[----:B------:R-:W-:Y:S02]  /*7390*/  UIADD3 UR40, UPT, UPT, UR49, 0x6200, UR5 ;  /* 0x0000620031287890 */ /* 0x000fe4000fffe005 */
[----:B------:R-:W-:Y:S01]  /*73a0*/  UIADD3.X UR7, UPT, UPT, URZ, UR53, URZ, UP0, !UPT ;  /* 0x00000035ff077290 */ /* 0x000fe200087fe4ff */
[----:B------:R-:W-:Y:S08]  /*73b0*/  UMOV UR43, UR36 ;  /* 0x00000024002b7c82 */ /* 0x000ff00008000000 */
[----:B------:R2:W-:Y:S02]  /*73c0*/  UTMASTG.3D [UR40], [UR6] ;  /* 0x00000028060073b5 */ /* 0x0005e40008010000 */
[----:B--2---:R0:W-:Y:S02]  /*73d0*/  UTMACMDFLUSH ;  /* 0x00000000000079b7 */ /* 0x0041e40000000000 */
.L_x_109:
[----:B------:R-:W-:Y:S05]  /*73e0*/  BSYNC.RECONVERGENT B0 ;  /* 0x0000000000007941 */ /* 0x000fea0003800200 */
.L_x_108:
[----:B------:R-:W-:Y:S01]  /*73f0*/  UIADD3 UR40, UPT, UPT, UR54, 0x1, URZ ;  /* 0x0000000136287890 */ /* 0x000fe2000fffe0ff */
[----:B------:R-:W-:Y:S01]  /*7400*/  ISETP.NE.AND P1, PT, R115, RZ, PT ;  /* 0x000000ff7300720c */ /* 0x000fe20003f25270 */
[----:B------:R-:W-:Y:S01]  /*7410*/  BSSY.RECONVERGENT B0, `(.L_x_110) ;  /* 0x0000007000007945 */ /* 0x000fe20003800200 */
[----:B------:R-:W-:Y:S01]  /*7420*/  LEA R6, R159, UR49, 0x3 ;  /* 0x000000319f067c11 */ /* 0x000fe2000f8e18ff */
[----:B------:R-:W-:Y:S04]  /*7430*/  UISETP.NE.AND UP0, UPT, UR40, 0x2, UPT ;  /* 0x000000022800788c */ /* 0x000fe8000bf05270 */
[----:B------:R-:W-:Y:S06]  /*7440*/  USEL UR40, UR40, URZ, UP0 ;  /* 0x000000ff28287287 */ /* 0x000fec0008000000 */
[----:B------:R-:W-:Y:S01]  /*7450*/  @P1 SHF.L.U32 R3, R158, 0x1f, RZ ;  /* 0x0000001f9e031819 */ /* 0x000fe200000006ff */
[----:B------:R-:W-:Y:S05]  /*7460*/  @P0 BRA `(.L_x_111) ;  /* 0x0000000000040947 */ /* 0x000fea0003800000 */
[----:B------:R-:W-:Y:S04]  /*7470*/  DEPBAR.LE SB0, 0x1 ;  /* 0x000080400000791a */ /* 0x000fe80000000000 */
.L_x_111:
[----:B------:R-:W-:Y:S05]  /*7480*/  BSYNC.RECONVERGENT B0 ;  /* 0x0000000000007941 */ /* 0x000fea0003800200 */
.L_x_110:
[----:B------:R-:W-:Y:S06]  /*7490*/  BAR.SYNC.DEFER_BLOCKING 0x1, 0x80 ;  /* 0x0042000000007b1d */ /* 0x000fec0000010000 */
[----:B------:R-:W2:Y:S01]  /*74a0*/  @P1 SYNCS.PHASECHK.TRANS64.TRYWAIT P0, [R6+URZ+0x120], R3 ;  /* 0x00012003060015a7 */ /* 0x000ea200080011ff */
[----:B------:R-:W-:Y:S01]  /*74b0*/  BSSY B1, `(.L_x_112) ;  /* 0x0000024000017945 */ /* 0x000fe20003800000 */
[----:B--2---:R-:W-:Y:S03]  /*74c0*/  @P1 SEL R113, RZ, 0x1, !P0 ;  /* 0x00000001ff711807 */ /* 0x004fe60004000000 */
[----:B------:R-:W-:Y:S05]  /*74d0*/  @!P1 BRA `(.L_x_113) ;  /* 0x0000000000849947 */ /* 0x000fea0003800000 */
[----:B------:R-:W-:Y:S01]  /*74e0*/  ISETP.NE.AND P1, PT, R114, RZ, PT ;  /* 0x000000ff7200720c */ /* 0x000fe20003f25270 */
[----:B------:R-:W-:Y:S01]  /*74f0*/  BSSY B0, `(.L_x_114) ;  /* 0x000000b000007945 */ /* 0x000fe20003800000 */
[----:B------:R-:W-:Y:S11]  /*7500*/  ISETP.NE.AND P0, PT, R113, RZ, PT ;  /* 0x000000ff7100720c */ /* 0x000ff60003f05270 */
[----:B------:R-:W-:Y:S05]  /*7510*/  @P1 IMAD R4, R159, 0x2000, R152 ;  /* 0x000020009f041824 */ /* 0x000fea00078e0298 */
[----:B------:R-:W-:Y:S04]  /*7520*/  @P1 IADD3 R7, PT, PT, R4, UR49, RZ ;  /* 0x0000003104071c10 */ /* 0x000fe8000fffe0ff */
[----:B------:R-:W-:Y:S01]  /*7530*/  @P1 IADD3 R0, PT, PT, R163, R7, RZ ;  /* 0x00000007a3001210 */ /* 0x000fe20007ffe0ff */
[----:B------:R-:W-:Y:S02]  /*7540*/  @P1 IMAD.IADD R3, R164, 0x1, R7 ;  /* 0x00000001a4031824 */ /* 0x000fe400078e0207 */
[----:B------:R-:W-:Y:S01]  /*7550*/  @P1 IMAD.IADD R7, R7, 0x1, R172 ;  /* 0x0000000107071824 */ /* 0x000fe200078e02ac */
[----:B------:R-:W-:Y:S06]  /*7560*/  @P0 BRA `(.L_x_115) ;  /* 0x00000000000c0947 */ /* 0x000fec0003800000 */
[----:B------:R-:W-:Y:S04]  /*7570*/  SHF.L.U32 R5, R158, 0x1f, RZ ;  /* 0x0000001f9e057819 */ /* 0x000fe800000006ff */
[----:B------:R-:W2:Y:S02]  /*7580*/  SYNCS.PHASECHK.TRANS64.TRYWAIT P0, [R6+URZ+0x120], R5 ;  /* 0x00012005060075a7 */ /* 0x000ea400080011ff */
[----:B--2---:R-:W-:Y:S05]  /*7590*/  @!P0 BRA `(.L_x_116) ;  /* 0x0000003c00188947 */ /* 0x004fea0003800000 */
.L_x_115:
[----:B------:R-:W-:Y:S05]  /*75a0*/  BSYNC B0 ;  /* 0x0000000000007941 */ /* 0x000fea0003800000 */
.L_x_114:
[----:B------:R-:W-:Y:S01]  /*75b0*/  ISETP.NE.AND P0, PT, R114, RZ, PT ;  /* 0x000000ff7200720c */ /* 0x000fe20003f05270 */
[----:B--2---:R-:W-:Y:S02]  /*75c0*/  VIADD R6, R6, 0x138 ;  /* 0x0000013806067836 */ /* 0x004fe40000000000 */
[----:B------:R-:W-:Y:S02]  /*75d0*/  IMAD.U32 R5, RZ, RZ, UR37 ;  /* 0x00000025ff057e24 */ /* 0x000fe4000f8e00ff */
[----:B------:R-:W-:Y:S03]  /*75e0*/  VIADD R159, R159, 0x1 ;  /* 0x000000019f9f7836 */ /* 0x000fe60000000000 */
[----:B------:R-:W-:Y:S05]  /*75f0*/  PRMT R5, R5, 0x654, R6 ;  /* 0x0000065405057816 */ /* 0x000fea0000000006 */
[----:B------:R2:W3:Y:S04]  /*7600*/  @P0 LDS.128 R100, [R4+UR49+0x200] ;  /* 0x0002003104640984 */ /* 0x0004e80008000c00 */
[----:B------:R2:W4:Y:S04]  /*7610*/  @P0 LDS.128 R88, [R3+0x200] ;  /* 0x0002000003580984 */ /* 0x0005280000000c00 */
        /* <DEDUP_REMOVED lines=9> */
[----:B------:R-:W-:Y:S01]  /*76b0*/  SEL R159, R159, RZ, P0 ;  /* 0x000000ff9f9f7207 */ /* 0x000fe20000000000 */
[----:B-----5:R5:W-:Y:S02]  /*76c0*/  SYNCS.ARRIVE.TRANS64.RED.A1T0 RZ, [R5+URZ], RZ ;  /* 0x000000ff05ff79a7 */ /* 0x020be400081004ff */
[----:B-----5:R-:W-:Y:S04]  /*76d0*/  SEL R5, RZ, 0x1, P0 ;  /* 0x00000001ff057807 */ /* 0x020fe80000000000 */
[----:B--234-:R-:W-:Y:S02]  /*76e0*/  LOP3.LUT R158, R158, R5, RZ, 0x3c, !PT ;  /* 0x000000059e9e7212 */ /* 0x01cfe400078e3cff */
.L_x_113:
[----:B------:R-:W-:Y:S05]  /*76f0*/  BSYNC B1 ;  /* 0x0000000000017941 */ /* 0x000fea0003800000 */
.L_x_112:
[----:B------:R-:W-:Y:S05]  /*7700*/  VIADD R0, R78, 0x40 ;  /* 0x000000404e007836 */ /* 0x000fea0000000000 */
[----:B------:R-:W-:Y:S04]  /*7710*/  SHF.R.U32.HI R0, RZ, 0x15, R0 ;  /* 0x00000015ff007819 */ /* 0x000fe80000011600 */
[----:B------:R-:W-:Y:S11]  /*7720*/  LOP3.LUT P0, RZ, R0, 0x3, R153, 0x48, !PT ;  /* 0x0000000300ff7812 */ /* 0x000ff60007804899 */
[----:B------:R-:W-:Y:S02]  /*7730*/  @!UPT UIADD3 URZ, UPT, UPT, URZ, URZ, URZ ;  /* 0x000000fffffff290 */ /* 0x000fe4000fffe0ff */
[----:B------:R-:W-:Y:S05]  /*7740*/  @!P0 BRA `(.L_x_117) ;  /* 0x0000000000408947 */ /* 0x000fea0003800000 */
[----:B------:R-:W2:Y:S01]  /*7750*/  LDCU.64 UR8, c[0x4][0x78] ;  /* 0x01000f00ff0877ac */ /* 0x000ea20008000a00 */
[----:B------:R-:W-:Y:S01]  /*7760*/  MOV R15, 0x0 ;  /* 0x00000000000f7802 */ /* 0x000fe20000000f00 */
[----:B------:R-:W-:Y:S02]  /*7770*/  HFMA2 R12, -RZ, RZ, 0, 5.9604644775390625e-08 ;  /* 0x00000001ff0c7431 */ /* 0x000fe400000001ff */
[----:B------:R-:W-:Y:S02]  /*7780*/  IMAD.MOV.U32 R8, RZ, RZ, 0x192 ;  /* 0x00000192ff087424 */ /* 0x000fe400078e00ff */
[----:B------:R-:W-:Y:S01]  /*7790*/  IMAD.MOV.U32 R13, RZ, RZ, RZ ;  /* 0x000000ffff0d7224 */ /* 0x000fe200078e00ff */
[----:B------:R-:W3:Y:S01]  /*77a0*/  LDCU.64 UR6, c[0x4][0x80] ;  /* 0x01001000ff0677ac */ /* 0x000ee20008000a00 */
[----:B------:R-:W4:Y:S01]  /*77b0*/  LDC.64 R14, c[0x4][R15] ;  /* 0x010000000f0e7b82 */ /* 0x000f220000000a00 */
[----:B------:R-:W5:Y:S01]  /*77c0*/  LDCU.64 UR4, c[0x4][0x18] ;  /* 0x01000300ff0477ac */ /* 0x000f620008000a00 */
[----:B--2---:R-:W-:Y:S01]  /*77d0*/  MOV R5, UR9 ;  /* 0x0000000900057c02 */ /* 0x004fe20008000f00 */
[----:B------:R-:W-:Y:S01]  /*77e0*/  IMAD.U32 R4, RZ, RZ, UR8 ;  /* 0x00000008ff047e24 */ /* 0x000fe2000f8e00ff */
[----:B---3--:R-:W-:Y:S01]  /*77f0*/  MOV R7, UR7 ;  /* 0x0000000700077c02 */ /* 0x008fe20008000f00 */
[----:B------:R-:W-:Y:S01]  /*7800*/  IMAD.U32 R6, RZ, RZ, UR6 ;  /* 0x00000006ff067e24 */ /* 0x000fe2000f8e00ff */
[----:B-----5:R-:W-:Y:S01]  /*7810*/  MOV R11, UR5 ;  /* 0x00000005000b7c02 */ /* 0x020fe20008000f00 */
[----:B------:R-:W-:Y:S02]  /*7820*/  IMAD.U32 R10, RZ, RZ, UR4 ;  /* 0x00000004ff0a7e24 */ /* 0x000fe4000f8e00ff */
[----:B------:R-:W-:Y:S07]  /*7830*/  LEPC R20, `(.L_x_117) ;  /* 0x000000001014794e */ /* 0x000fee0000000000 */
[----:B-1--4-:R-:W-:Y:S05]  /*7840*/  CALL.ABS.NOINC R14 ;  /* 0x000000000e007343 */ /* 0x012fea0003c00000 */
.L_x_117:
[----:B------:R-:W-:Y:S01]  /*7850*/  ISETP.NE.AND P0, PT, R165, RZ, PT ;  /* 0x000000ffa500720c */ /* 0x000fe20003f05270 */
[----:B------:R-:W-:Y:S05]  /*7860*/  WARPSYNC.ALL ;  /* 0x0000000000007948 */ /* 0x000fea0003800000 */
[----:B------:R-:W-:Y:S01]  /*7870*/  R2UR UR4, R78 ;  /* 0x000000004e0472ca */ /* 0x000fe200000e0000 */
[----:B------:R-:W-:Y:S01]  /*7880*/  USHF.L.U32 UR8, UR40, 0xd, URZ ;  /* 0x0000000d28087899 */ /* 0x000fe200080006ff */
[C---:B------:R-:W-:Y:S01]  /*7890*/  SHF.L.U32 R82, R100.reuse, 0x10, RZ ;  /* 0x0000001064527819 */ /* 0x040fe200000006ff */
[----:B------:R-:W-:Y:S01]  /*78a0*/  BSSY.RECONVERGENT B0, `(.L_x_118) ;  /* 0x000011d000007945 */ /* 0x000fe20003800200 */
[C---:B------:R-:W-:Y:S02]  /*78b0*/  PRMT R81, R100.reuse, 0x8880, RZ ;  /* 0x0000888064517816 */ /* 0x040fe400000000ff */
[----:B------:R-:W-:Y:S02]  /*78c0*/  SHF.R.S32.HI R82, RZ, 0x18, R82 ;  /* 0x00000018ff527819 */ /* 0x000fe40000011452 */
[----:B------:R-:W-:Y:S02]  /*78d0*/  SHF.R.S32.HI R84, RZ, 0x18, R100 ;  /* 0x00000018ff547819 */ /* 0x000fe40000011464 */
[----:B------:R-:W-:Y:S03]  /*78e0*/  SHF.L.U32 R83, R100, 0x8, RZ ;  /* 0x0000000864537819 */ /* 0x000fe600000006ff */
[----:B------:R-:W2:Y:S01]  /*78f0*/  LDTM.x64 R4, tmem[UR4+0x40] ;  /* 0x00004004000479ee */ /* 0x000ea20008340000 */
[----:B------:R-:W-:Y:S01]  /*7900*/  SHF.R.S32.HI R83, RZ, 0x18, R83 ;  /* 0x00000018ff537819 */ /* 0x000fe20000011453 */
[C---:B--2---:R-:W-:Y:S02]  /*7910*/  IMAD R0, R76.reuse, R4, RZ ;  /* 0x000000044c007224 */ /* 0x044fe400078e02ff */
[C---:B------:R-:W-:Y:S02]  /*7920*/  IMAD R3, R76.reuse, R5, RZ ;  /* 0x000000054c037224 */ /* 0x040fe400078e02ff */
[C---:B------:R-:W-:Y:S02]  /*7930*/  IMAD R6, R76.reuse, R6, RZ ;  /* 0x000000064c067224 */ /* 0x040fe400078e02ff */
[-C--:B------:R-:W-:Y:S01]  /*7940*/  IMAD R0, R81, R80.reuse, R0 ;  /* 0x0000005051007224 */ /* 0x080fe200078e0200 */
[C---:B------:R-:W-:Y:S01]  /*7950*/  PRMT R81, R101.reuse, 0x8880, RZ ;  /* 0x0000888065517816 */ /* 0x040fe200000000ff */
[----:B------:R-:W-:Y:S02]  /*7960*/  IMAD R7, R76, R7, RZ ;  /* 0x000000074c077224 */ /* 0x000fe400078e02ff */
[-C--:B------:R-:W-:Y:S01]  /*7970*/  IMAD R3, R82, R80.reuse, R3 ;  /* 0x0000005052037224 */ /* 0x080fe200078e0203 */
[----:B------:R-:W-:Y:S01]  /*7980*/  SHF.L.U32 R82, R101, 0x10, RZ ;  /* 0x0000001065527819 */ /* 0x000fe200000006ff */
[-C--:B------:R-:W-:Y:S01]  /*7990*/  IMAD R6, R83, R80.reuse, R6 ;  /* 0x0000005053067224 */ /* 0x080fe200078e0206 */
[----:B------:R-:W-:Y:S01]  /*79a0*/  SHF.L.U32 R83, R101, 0x8, RZ ;  /* 0x0000000865537819 */ /* 0x000fe200000006ff */
[----:B------:R-:W-:Y:S01]  /*79b0*/  IMAD R7, R84, R80, R7 ;  /* 0x0000005054077224 */ /* 0x000fe200078e0207 */
[----:B------:R-:W-:Y:S01]  /*79c0*/  SHF.R.S32.HI R82, RZ, 0x18, R82 ;  /* 0x00000018ff527819 */ /* 0x000fe20000011452 */
[C---:B------:R-:W-:Y:S01]  /*79d0*/  IMAD R4, R76.reuse, R8, RZ ;  /* 0x000000084c047224 */ /* 0x040fe200078e02ff */
[----:B------:R-:W-:Y:S01]  /*79e0*/  SHF.R.S32.HI R83, RZ, 0x18, R83 ;  /* 0x00000018ff537819 */ /* 0x000fe20000011453 */
[C---:B------:R-:W-:Y:S01]  /*79f0*/  IMAD R5, R76.reuse, R9, RZ ;  /* 0x000000094c057224 */ /* 0x040fe200078e02ff */
[----:B------:R-:W-:Y:S01]  /*7a00*/  I2IP.S8.S32.SAT R84, R7, R6, RZ ;  /* 0x0000000607547239 */ /* 0x000fe200000014ff */
[----:B------:R-:W-:Y:S02]  /*7a10*/  IMAD R6, R76, R10, RZ ;  /* 0x0000000a4c067224 */ /* 0x000fe400078e02ff */
[----:B------:R-:W-:Y:S01]  /*7a20*/  IMAD R4, R81, R80, R4 ;  /* 0x0000005051047224 */ /* 0x000fe200078e0204 */
[----:B------:R-:W-:Y:S01]  /*7a30*/  I2IP.S8.S32.SAT R84, R3, R0, R84 ;  /* 0x0000000003547239 */ /* 0x000fe20000001454 */
[-C--:B------:R-:W-:Y:S01]  /*7a40*/  IMAD R5, R82, R80.reuse, R5 ;  /* 0x0000005052057224 */ /* 0x080fe200078e0205 */
[----:B------:R-:W-:Y:S01]  /*7a50*/  SHF.L.U32 R81, R102, 0x10, RZ ;  /* 0x0000001066517819 */ /* 0x000fe200000006ff */
[----:B------:R-:W-:Y:S01]  /*7a60*/  IMAD R7, R76, R11, RZ ;  /* 0x0000000b4c077224 */ /* 0x000fe200078e02ff */
[----:B------:R-:W-:Y:S01]  /*7a70*/  SHF.R.S32.HI R0, RZ, 0x18, R101 ;  /* 0x00000018ff007819 */ /* 0x000fe20000011465 */
        /* <DEDUP_REMOVED lines=8> */
[C---:B------:R-:W-:Y:S01]  /*7b00*/  IMAD R10, R76.reuse, R14, RZ ;  /* 0x0000000e4c0a7224 */ /* 0x040fe200078e02ff */
[----:B------:R-:W-:Y:S01]  /*7b10*/  SHF.R.S32.HI R82, RZ, 0x18, R102 ;  /* 0x00000018ff527819 */ /* 0x000fe20000011466 */
[-C--:B------:R-:W-:Y:S01]  /*7b20*/  IMAD R8, R3, R80.reuse, R8 ;  /* 0x0000005003087224 */ /* 0x080fe200078e0208 */
[C---:B------:R-:W-:Y:S01]  /*7b30*/  SHF.L.U32 R0, R103.reuse, 0x10, RZ ;  /* 0x0000001067007819 */ /* 0x040fe200000006ff */
[C---:B------:R-:W-:Y:S01]  /*7b40*/  IMAD R11, R76.reuse, R15, RZ ;  /* 0x0000000f4c0b7224 */ /* 0x040fe200078e02ff */
[----:B------:R-:W-:Y:S01]  /*7b50*/  PRMT R3, R103, 0x8880, RZ ;  /* 0x0000888067037816 */ /* 0x000fe200000000ff */
[----:B------:R-:W-:Y:S01]  /*7b60*/  IMAD R9, R81, R80, R9 ;  /* 0x0000005051097224 */ /* 0x000fe200078e0209 */
[----:B------:R-:W-:Y:S01]  /*7b70*/  SHF.L.U32 R81, R103, 0x8, RZ ;  /* 0x0000000867517819 */ /* 0x000fe200000006ff */
[C---:B------:R-:W-:Y:S01]  /*7b80*/  IMAD R12, R76.reuse, R16, RZ ;  /* 0x000000104c0c7224 */ /* 0x040fe200078e02ff */
[----:B------:R-:W-:Y:S01]  /*7b90*/  SHF.R.S32.HI R0, RZ, 0x18, R0 ;  /* 0x00000018ff007819 */ /* 0x000fe20000011400 */
[-C--:B------:R-:W-:Y:S01]  /*7ba0*/  IMAD R10, R83, R80.reuse, R10 ;  /* 0x00000050530a7224 */ /* 0x080fe200078e020a */
[----:B------:R-:W-:Y:S01]  /*7bb0*/  SHF.R.S32.HI R81, RZ, 0x18, R81 ;  /* 0x00000018ff517819 */ /* 0x000fe20000011451 */
[----:B------:R-:W-:Y:S01]  /*7bc0*/  IMAD R13, R76, R17, RZ ;  /* 0x000000114c0d7224 */ /* 0x000fe200078e02ff */
[----:B-1----:R-:W-:Y:S01]  /*7bd0*/  SHF.L.U32 R83, R93, 0x8, RZ ;  /* 0x000000085d537819 */ /* 0x002fe200000006ff */
[----:B------:R-:W-:Y:S01]  /*7be0*/  IMAD R11, R82, R80, R11 ;  /* 0x00000050520b7224 */ /* 0x000fe200078e020b */
[----:B------:R-:W-:Y:S01]  /*7bf0*/  I2IP.S8.S32.SAT R85, R7, R6, RZ ;  /* 0x0000000607557239 */ /* 0x000fe200000014ff */
[----:B------:R-:W-:Y:S01]  /*7c00*/  IMAD R12, R3, R80, R12 ;  /* 0x00000050030c7224 */ /* 0x000fe200078e020c */
[----:B------:R-:W-:Y:S01]  /*7c10*/  PRMT R3, R88, 0x8880, RZ ;  /* 0x0000888058037816 */ /* 0x000fe200000000ff */
[----:B------:R-:W-:Y:S01]  /*7c20*/  IMAD R14, R76, R18, RZ ;  /* 0x000000124c0e7224 */ /* 0x000fe200078e02ff */
[----:B------:R-:W-:Y:S01]  /*7c30*/  SHF.R.S32.HI R83, RZ, 0x18, R83 ;  /* 0x00000018ff537819 */ /* 0x000fe20000011453 */
[----:B------:R-:W-:Y:S01]  /*7c40*/  IMAD R13, R0, R80, R13 ;  /* 0x00000050000d7224 */ /* 0x000fe200078e020d */
[----:B------:R-:W-:Y:S01]  /*7c50*/  SHF.R.S32.HI R0, RZ, 0x18, R103 ;  /* 0x00000018ff007819 */ /* 0x000fe20000011467 */
[----:B------:R-:W-:Y:S01]  /*7c60*/  IMAD R15, R76, R19, RZ ;  /* 0x000000134c0f7224 */ /* 0x000fe200078e02ff */
[----:B------:R-:W-:Y:S01]  /*7c70*/  I2IP.S8.S32.SAT R86, R11, R10, RZ ;  /* 0x0000000a0b567239 */ /* 0x000fe200000014ff */
[C---:B------:R-:W-:Y:S01]  /*7c80*/  IMAD.U32 R82, R88.reuse, 0x10000, RZ ;  /* 0x0001000058527824 */ /* 0x040fe200078e00ff */
[----:B------:R-:W-:Y:S01]  /*7c90*/  I2IP.S8.S32.SAT R85, R5, R4, R85 ;  /* 0x0000000405557239 */ /* 0x000fe20000001455 */
[----:B------:R-:W-:Y:S01]  /*7ca0*/  IMAD R14, R81, R80, R14 ;  /* 0x00000050510e7224 */ /* 0x000fe200078e020e */
[----:B------:R-:W-:Y:S01]  /*7cb0*/  SHF.L.U32 R81, R88, 0x8, RZ ;  /* 0x0000000858517819 */ /* 0x000fe200000006ff */
[----:B------:R-:W-:Y:S01]  /*7cc0*/  IMAD R16, R76, R20, RZ ;  /* 0x000000144c107224 */ /* 0x000fe200078e02ff */
[----:B------:R-:W-:Y:S01]  /*7cd0*/  I2IP.S8.S32.SAT R86, R9, R8, R86 ;  /* 0x0000000809567239 */ /* 0x000fe20000001456 */
[----:B------:R-:W-:Y:S01]  /*7ce0*/  IMAD R15, R0, R80, R15 ;  /* 0x00000050000f7224 */ /* 0x000fe200078e020f */
[----:B------:R-:W-:Y:S01]  /*7cf0*/  SHF.R.S32.HI R0, RZ, 0x18, R82 ;  /* 0x00000018ff007819 */ /* 0x000fe20000011452 */
[C---:B------:R-:W-:Y:S01]  /*7d00*/  IMAD R17, R76.reuse, R21, RZ ;  /* 0x000000154c117224 */ /* 0x040fe200078e02ff */
[----:B------:R-:W-:Y:S01]  /*7d10*/  SHF.R.S32.HI R81, RZ, 0x18, R81 ;  /* 0x00000018ff517819 */ /* 0x000fe20000011451 */
[----:B------:R-:W-:Y:S01]  /*7d20*/  IMAD R18, R76, R22, RZ ;  /* 0x000000164c127224 */ /* 0x000fe200078e02ff */
[----:B------:R-:W-:Y:S01]  /*7d30*/  SHF.R.S32.HI R82, RZ, 0x18, R88 ;  /* 0x00000018ff527819 */ /* 0x000fe20000011458 */
[-C--:B------:R-:W-:Y:S01]  /*7d40*/  IMAD R16, R3, R80.reuse, R16 ;  /* 0x0000005003107224 */ /* 0x080fe200078e0210 */
[C---:B------:R-:W-:Y:S01]  /*7d50*/  PRMT R3, R89.reuse, 0x8880, RZ ;  /* 0x0000888059037816 */ /* 0x040fe200000000ff */
[----:B------:R-:W-:Y:S01]  /*7d60*/  IMAD R17, R0, R80, R17 ;  /* 0x0000005000117224 */ /* 0x000fe200078e0211 */
[----:B------:R-:W-:Y:S01]  /*7d70*/  SHF.L.U32 R0, R89, 0x10, RZ ;  /* 0x0000001059007819 */ /* 0x000fe200000006ff */
[C---:B------:R-:W-:Y:S01]  /*7d80*/  IMAD R19, R76.reuse, R23, RZ ;  /* 0x000000174c137224 */ /* 0x040fe200078e02ff */
[----:B------:R-:W-:Y:S01]  /*7d90*/  I2IP.S8.S32.SAT R87, R15, R14, RZ ;  /* 0x0000000e0f577239 */ /* 0x000fe200000014ff */
[----:B------:R-:W-:Y:S01]  /*7da0*/  IMAD R18, R81, R80, R18 ;  /* 0x0000005051127224 */ /* 0x000fe200078e0212 */
[----:B------:R-:W-:Y:S01]  /*7db0*/  SHF.L.U32 R81, R89, 0x8, RZ ;  /* 0x0000000859517819 */ /* 0x000fe200000006ff */
[C---:B------:R-:W-:Y:S01]  /*7dc0*/  IMAD R20, R76.reuse, R24, RZ ;  /* 0x000000184c147224 */ /* 0x040fe200078e02ff */
[----:B------:R-:W-:Y:S01]  /*7dd0*/  SHF.R.S32.HI R0, RZ, 0x18, R0 ;  /* 0x00000018ff007819 */ /* 0x000fe20000011400 */
[----:B------:R-:W-:Y:S01]  /*7de0*/  IMAD R21, R76, R25, RZ ;  /* 0x000000194c157224 */ /* 0x000fe200078e02ff */
[----:B------:R-:W-:Y:S01]  /*7df0*/  SHF.R.S32.HI R81, RZ, 0x18, R81 ;  /* 0x00000018ff517819 */ /* 0x000fe20000011451 */
[----:B------:R-:W-:Y:S01]  /*7e00*/  IMAD R19, R82, R80, R19 ;  /* 0x0000005052137224 */ /* 0x000fe200078e0213 */
[----:B------:R-:W-:Y:S01]  /*7e10*/  SHF.R.S32.HI R82, RZ, 0x18, R89 ;  /* 0x00000018ff527819 */ /* 0x000fe20000011459 */
[----:B------:R-:W-:Y:S01]  /*7e20*/  IMAD R22, R76, R26, RZ ;  /* 0x0000001a4c167224 */ /* 0x000fe200078e02ff */
[----:B------:R-:W-:Y:S01]  /*7e30*/  I2IP.S8.S32.SAT R87, R13, R12, R87 ;  /* 0x0000000c0d577239 */ /* 0x000fe20000001457 */
[-C--:B------:R-:W-:Y:S01]  /*7e40*/  IMAD R20, R3, R80.reuse, R20 ;  /* 0x0000005003147224 */ /* 0x080fe200078e0214 */
[----:B------:R-:W-:Y:S01]  /*7e50*/  PRMT R3, R90, 0x8880, RZ ;  /* 0x000088805a037816 */ /* 0x000fe200000000ff */
[----:B------:R-:W-:Y:S01]  /*7e60*/  IMAD R21, R0, R80, R21 ;  /* 0x0000005000157224 */ /* 0x000fe200078e0215 */
[----:B------:R-:W-:Y:S01]  /*7e70*/  SHF.L.U32 R0, R90, 0x10, RZ ;  /* 0x000000105a007819 */ /* 0x000fe200000006ff */
[----:B------:R-:W-:Y:S01]  /*7e80*/  IMAD R23, R76, R27, RZ ;  /* 0x0000001b4c177224 */ /* 0x000fe200078e02ff */
        /* <DEDUP_REMOVED lines=8> */
[----:B------:R-:W-:Y:S01]  /*7f10*/  I2IP.S8.S32.SAT R104, R17, R16, R104 ;  /* 0x0000001011687239 */ /* 0x000fe20000001468 */
[----:B------:R-:W-:Y:S02]  /*7f20*/  IMAD R26, R76, R30, RZ ;  /* 0x0000001e4c1a7224 */ /* 0x000fe400078e02ff */
[-C--:B------:R-:W-:Y:S01]  /*7f30*/  IMAD R24, R3, R80.reuse, R24 ;  /* 0x0000005003187224 */ /* 0x080fe200078e0218 */
[----:B------:R-:W-:Y:S01]  /*7f40*/  SHF.R.S32.HI R3, RZ, 0x18, R90 ;  /* 0x00000018ff037819 */ /* 0x000fe2000001145a */
[-C--:B------:R-:W-:Y:S01]  /*7f50*/  IMAD R25, R0, R80.reuse, R25 ;  /* 0x0000005000197224 */ /* 0x080fe200078e0219 */
[----:B------:R-:W-:Y:S01]  /*7f60*/  SHF.L.U32 R0, R91, 0x10, RZ ;  /* 0x000000105b007819 */ /* 0x000fe200000006ff */
[----:B------:R-:W-:Y:S01]  /*7f70*/  IMAD R26, R81, R80, R26 ;  /* 0x00000050511a7224 */ /* 0x000fe200078e021a */
[----:B------:R-:W-:Y:S01]  /*7f80*/  PRMT R81, R91, 0x8880, RZ ;  /* 0x000088805b517816 */ /* 0x000fe200000000ff */
[C---:B------:R-:W-:Y:S01]  /*7f90*/  IMAD R27, R76.reuse, R31, RZ ;  /* 0x0000001f4c1b7224 */ /* 0x040fe200078e02ff */
[----:B------:R-:W-:Y:S01]  /*7fa0*/  SHF.R.S32.HI R0, RZ, 0x18, R0 ;  /* 0x00000018ff007819 */ /* 0x000fe20000011400 */
[C---:B------:R-:W-:Y:S01]  /*7fb0*/  IMAD R28, R76.reuse, R32, RZ ;  /* 0x000000204c1c7224 */ /* 0x040fe200078e02ff */
[----:B------:R-:W-:Y:S01]  /*7fc0*/  I2IP.S8.S32.SAT R105, R23, R22, RZ ;  /* 0x0000001617697239 */ /* 0x000fe200000014ff */
[----:B------:R-:W-:Y:S01]  /*7fd0*/  IMAD R27, R3, R80, R27 ;  /* 0x00000050031b7224 */ /* 0x000fe200078e021b */
[----:B------:R-:W-:Y:S01]  /*7fe0*/  MOV R3, R81 ;  /* 0x0000005100037202 */ /* 0x000fe20000000f00 */
[----:B------:R-:W-:Y:S01]  /*7ff0*/  IMAD.SHL.U32 R82, R91, 0x100, RZ ;  /* 0x000001005b527824 */ /* 0x000fe200078e00ff */
[----:B------:R-:W-:Y:S01]  /*8000*/  I2IP.S8.S32.SAT R105, R21, R20, R105 ;  /* 0x0000001415697239 */ /* 0x000fe20000001469 */
[----:B------:R-:W-:Y:S01]  /*8010*/  IMAD R29, R76, R33, RZ ;  /* 0x000000214c1d7224 */ /* 0x000fe200078e02ff */
[----:B------:R-:W-:Y:S01]  /*8020*/  I2IP.S8.S32.SAT R106, R27, R26, RZ ;  /* 0x0000001a1b6a7239 */ /* 0x000fe200000014ff */
[-C--:B------:R-:W-:Y:S01]  /*8030*/  IMAD R28, R3, R80.reuse, R28 ;  /* 0x00000050031c7224 */ /* 0x080fe200078e021c */
[----:B------:R-:W-:Y:S01]  /*8040*/  SHF.R.S32.HI R81, RZ, 0x18, R82 ;  /* 0x00000018ff517819 */ /* 0x000fe20000011452 */
[----:B------:R-:W-:Y:S01]  /*8050*/  IMAD R29, R0, R80, R29 ;  /* 0x00000050001d7224 */ /* 0x000fe200078e021d */
[----:B------:R-:W-:Y:S01]  /*8060*/  SHF.R.S32.HI R0, RZ, 0x18, R91 ;  /* 0x00000018ff007819 */ /* 0x000fe2000001145b */
[----:B------:R-:W-:Y:S01]  /*8070*/  IMAD R30, R76, R34, RZ ;  /* 0x000000224c1e7224 */ /* 0x000fe200078e02ff */
[----:B------:R-:W-:Y:S01]  /*8080*/  SHF.L.U32 R82, R92, 0x10, RZ ;  /* 0x000000105c527819 */ /* 0x000fe200000006ff */
[----:B------:R-:W-:Y:S01]  /*8090*/  IMAD R31, R76, R35, RZ ;  /* 0x000000234c1f7224 */ /* 0x000fe200078e02ff */
[C---:B------:R-:W-:Y:S01]  /*80a0*/  PRMT R3, R92.reuse, 0x8880, RZ ;  /* 0x000088805c037816 */ /* 0x040fe200000000ff */
[----:B------:R-:W-:Y:S01]  /*80b0*/  IMAD R30, R81, R80, R30 ;  /* 0x00000050511e7224 */ /* 0x000fe200078e021e */
[----:B------:R-:W-:Y:S01]  /*80c0*/  SHF.L.U32 R81, R92, 0x8, RZ ;  /* 0x000000085c517819 */ /* 0x000fe200000006ff */
[----:B------:R-:W-:Y:S01]  /*80d0*/  IMAD R32, R76, R36, RZ ;  /* 0x000000244c207224 */ /* 0x000fe200078e02ff */
[----:B------:R-:W-:Y:S01]  /*80e0*/  I2IP.S8.S32.SAT R106, R25, R24, R106 ;  /* 0x00000018196a7239 */ /* 0x000fe2000000146a */
[-C--:B------:R-:W-:Y:S01]  /*80f0*/  IMAD R31, R0, R80.reuse, R31 ;  /* 0x00000050001f7224 */ /* 0x080fe200078e021f */
[----:B------:R-:W-:Y:S01]  /*8100*/  SHF.R.S32.HI R0, RZ, 0x18, R82 ;  /* 0x00000018ff007819 */ /* 0x000fe20000011452 */
[C---:B------:R-:W-:Y:S01]  /*8110*/  IMAD R33, R76.reuse, R37, RZ ;  /* 0x000000254c217224 */ /* 0x040fe200078e02ff */
[----:B------:R-:W-:Y:S01]  /*8120*/  SHF.R.S32.HI R81, RZ, 0x18, R81 ;  /* 0x00000018ff517819 */ /* 0x000fe20000011451 */
[----:B------:R-:W-:Y:S01]  /*8130*/  IMAD R32, R3, R80, R32 ;  /* 0x0000005003207224 */ /* 0x000fe200078e0220 */
[----:B------:R-:W-:Y:S01]  /*8140*/  PRMT R3, R93, 0x8880, RZ ;  /* 0x000088805d037816 */ /* 0x000fe200000000ff */
[----:B------:R-:W-:Y:S01]  /*8150*/  IMAD R34, R76, R38, RZ ;  /* 0x000000264c227224 */ /* 0x000fe200078e02ff */
[----:B------:R-:W-:Y:S01]  /*8160*/  SHF.R.S32.HI R82, RZ, 0x18, R93 ;  /* 0x00000018ff527819 */ /* 0x000fe2000001145d */
[-C--:B------:R-:W-:Y:S01]  /*8170*/  IMAD R33, R0, R80.reuse, R33 ;  /* 0x0000005000217224 */ /* 0x080fe200078e0221 */
[----:B------:R-:W-:Y:S01]  /*8180*/  SHF.R.S32.HI R0, RZ, 0x18, R92 ;  /* 0x00000018ff007819 */ /* 0x000fe2000001145c */
[----:B------:R-:W-:Y:S01]  /*8190*/  IMAD R34, R81, R80, R34 ;  /* 0x0000005051227224 */ /* 0x000fe200078e0222 */
[----:B------:R-:W-:Y:S01]  /*81a0*/  SHF.L.U32 R81, R93, 0x10, RZ ;  /* 0x000000105d517819 */ /* 0x000fe200000006ff */
[C---:B------:R-:W-:Y:S01]  /*81b0*/  IMAD R35, R76.reuse, R39, RZ ;  /* 0x000000274c237224 */ /* 0x040fe200078e02ff */
[----:B------:R-:W-:Y:S01]  /*81c0*/  I2IP.S8.S32.SAT R107, R31, R30, RZ ;  /* 0x0000001e1f6b7239 */ /* 0x000fe200000014ff */
[C---:B------:R-:W-:Y:S01]  /*81d0*/  IMAD R36, R76.reuse, R40, RZ ;  /* 0x000000284c247224 */ /* 0x040fe200078e02ff */
[----:B------:R-:W-:Y:S01]  /*81e0*/  SHF.R.S32.HI R81, RZ, 0x18, R81 ;  /* 0x00000018ff517819 */ /* 0x000fe20000011451 */
[----:B------:R-:W-:Y:S01]  /*81f0*/  IMAD R37, R76, R41, RZ ;  /* 0x000000294c257224 */ /* 0x000fe200078e02ff */
[----:B------:R-:W-:Y:S01]  /*8200*/  I2IP.S8.S32.SAT R107, R29, R28, R107 ;  /* 0x0000001c1d6b7239 */ /* 0x000fe2000000146b */
[-C--:B------:R-:W-:Y:S01]  /*8210*/  IMAD R35, R0, R80.reuse, R35 ;  /* 0x0000005000237224 */ /* 0x080fe200078e0223 */
[C---:B------:R-:W-:Y:S01]  /*8220*/  SHF.L.U32 R0, R94.reuse, 0x10, RZ ;  /* 0x000000105e007819 */ /* 0x040fe200000006ff */
[----:B------:R-:W-:Y:S01]  /*8230*/  IMAD R36, R3, R80, R36 ;  /* 0x0000005003247224 */ /* 0x000fe200078e0224 */
[----:B------:R-:W-:Y:S01]  /*8240*/  PRMT R3, R94, 0x8880, RZ ;  /* 0x000088805e037816 */ /* 0x000fe200000000ff */
[----:B------:R-:W-:Y:S01]  /*8250*/  IMAD R38, R76, R42, RZ ;  /* 0x0000002a4c267224 */ /* 0x000fe200078e02ff */
[----:B------:R-:W-:Y:S01]  /*8260*/  SHF.R.S32.HI R0, RZ, 0x18, R0 ;  /* 0x00000018ff007819 */ /* 0x000fe20000011400 */
[----:B------:R-:W-:Y:S01]  /*8270*/  IMAD R37, R81, R80, R37 ;  /* 0x0000005051257224 */ /* 0x000fe200078e0225 */
[----:B------:R-:W-:Y:S01]  /*8280*/  SHF.L.U32 R81, R94, 0x8, RZ ;  /* 0x000000085e517819 */ /* 0x000fe200000006ff */
[C---:B------:R-:W-:Y:S01]  /*8290*/  IMAD R39, R76.reuse, R43, RZ ;  /* 0x0000002b4c277224 */ /* 0x040fe200078e02ff */
[----:B------:R-:W-:Y:S01]  /*82a0*/  I2IP.S8.S32.SAT R108, R35, R34, RZ ;  /* 0x00000022236c7239 */ /* 0x000fe200000014ff */
[----:B------:R-:W-:Y:S02]  /*82b0*/  IMAD R40, R76, R44, RZ ;  /* 0x0000002c4c287224 */ /* 0x000fe400078e02ff */
[-C--:B------:R-:W-:Y:S01]  /*82c0*/  IMAD R38, R83, R80.reuse, R38 ;  /* 0x0000005053267224 */ /* 0x080fe200078e0226 */
[C---:B------:R-:W-:Y:S01]  /*82d0*/  SHF.L.U32 R83, R95.reuse, 0x8, RZ ;  /* 0x000000085f537819 */ /* 0x040fe200000006ff */
[-C--:B------:R-:W-:Y:S01]  /*82e0*/  IMAD R39, R82, R80.reuse, R39 ;  /* 0x0000005052277224 */ /* 0x080fe200078e0227 */
[----:B------:R-:W-:Y:S01]  /*82f0*/  PRMT R82, R95, 0x8880, RZ ;  /* 0x000088805f527816 */ /* 0x000fe200000000ff */
[----:B------:R-:W-:Y:S01]  /*8300*/  IMAD R40, R3, R80, R40 ;  /* 0x0000005003287224 */ /* 0x000fe200078e0228 */
[----:B------:R-:W-:Y:S01]  /*8310*/  SHF.R.S32.HI R3, RZ, 0x18, R81 ;  /* 0x00000018ff037819 */ /* 0x000fe20000011451 */
[C---:B------:R-:W-:Y:S01]  /*8320*/  IMAD R41, R76.reuse, R45, RZ ;  /* 0x0000002d4c297224 */ /* 0x040fe200078e02ff */
[----:B------:R-:W-:Y:S01]  /*8330*/  SHF.R.S32.HI R83, RZ, 0x18, R83 ;  /* 0x00000018ff537819 */ /* 0x000fe20000011453 */
[----:B------:R-:W-:Y:S01]  /*8340*/  IMAD R42, R76, R46, RZ ;  /* 0x0000002e4c2a7224 */ /* 0x000fe200078e02ff */
[----:B------:R-:W-:Y:S01]  /*8350*/  I2IP.S8.S32.SAT R109, R39, R38, RZ ;  /* 0x00000026276d7239 */ /* 0x000fe200000014ff */
[----:B------:R-:W-:Y:S01]  /*8360*/  IMAD R41, R0, R80, R41 ;  /* 0x0000005000297224 */ /* 0x000fe200078e0229 */
[----:B------:R-:W-:Y:S01]  /*8370*/  SHF.R.S32.HI R0, RZ, 0x18, R94 ;  /* 0x00000018ff007819 */ /* 0x000fe2000001145e */
[----:B------:R-:W-:Y:S01]  /*8380*/  IMAD.U32 R81, R95, 0x10000, RZ ;  /* 0x000100005f517824 */ /* 0x000fe200078e00ff */
[----:B------:R-:W-:Y:S01]  /*8390*/  I2IP.S8.S32.SAT R108, R33, R32, R108 ;  /* 0x00000020216c7239 */ /* 0x000fe2000000146c */
[----:B------:R-:W-:Y:S01]  /*83a0*/  IMAD R42, R3, R80, R42 ;  /* 0x00000050032a7224 */ /* 0x000fe200078e022a */
[----:B------:R-:W-:Y:S01]  /*83b0*/  MOV R3, R82 ;  /* 0x0000005200037202 */ /* 0x000fe20000000f00 */
[C---:B------:R-:W-:Y:S01]  /*83c0*/  IMAD R43, R76.reuse, R47, RZ ;  /* 0x0000002f4c2b7224 */ /* 0x040fe200078e02ff */
[----:B------:R-:W-:Y:S01]  /*83d0*/  SHF.R.S32.HI R81, RZ, 0x18, R81 ;  /* 0x00000018ff517819 */ /* 0x000fe20000011451 */
[C---:B------:R-:W-:Y:S01]  /*83e0*/  IMAD R44, R76.reuse, R48, RZ ;  /* 0x000000304c2c7224 */ /* 0x040fe200078e02ff */
[----:B------:R-:W-:Y:S01]  /*83f0*/  I2IP.S8.S32.SAT R109, R37, R36, R109 ;  /* 0x00000024256d7239 */ /* 0x000fe2000000146d */
[----:B------:R-:W-:Y:S02]  /*8400*/  IMAD R45, R76, R49, RZ ;  /* 0x000000314c2d7224 */ /* 0x000fe400078e02ff */
[-C--:B------:R-:W-:Y:S01]  /*8410*/  IMAD R43, R0, R80.reuse, R43 ;  /* 0x00000050002b7224 */ /* 0x080fe200078e022b */
[----:B------:R-:W-:Y:S01]  /*8420*/  SHF.R.S32.HI R0, RZ, 0x18, R95 ;  /* 0x00000018ff007819 */ /* 0x000fe2000001145f */
[----:B------:R-:W-:Y:S01]  /*8430*/  IMAD R44, R3, R80, R44 ;  /* 0x00000050032c7224 */ /* 0x000fe200078e022c */
[----:B------:R-:W-:Y:S01]  /*8440*/  PRMT R3, R96, 0x8880, RZ ;  /* 0x0000888060037816 */ /* 0x000fe200000000ff */
[----:B------:R-:W-:Y:S01]  /*8450*/  IMAD R46, R76, R50, RZ ;  /* 0x000000324c2e7224 */ /* 0x000fe200078e02ff */
[----:B------:R-:W-:Y:S01]  /*8460*/  I2IP.S8.S32.SAT R110, R43, R42, RZ ;  /* 0x0000002a2b6e7239 */ /* 0x000fe200000014ff */
[----:B------:R-:W-:Y:S01]  /*8470*/  IMAD R45, R81, R80, R45 ;  /* 0x00000050512d7224 */ /* 0x000fe200078e022d */
[----:B------:R-:W-:Y:S01]  /*8480*/  SHF.L.U32 R81, R96, 0x8, RZ ;  /* 0x0000000860517819 */ /* 0x000fe200000006ff */
[----:B------:R-:W-:Y:S01]  /*8490*/  IMAD R47, R76, R51, RZ ;  /* 0x000000334c2f7224 */ /* 0x000fe200078e02ff */
[----:B------:R-:W-:Y:S01]  /*84a0*/  I2IP.S8.S32.SAT R110, R41, R40, R110 ;  /* 0x00000028296e7239 */ /* 0x000fe2000000146e */
[-C--:B------:R-:W-:Y:S01]  /*84b0*/  IMAD R46, R83, R80.reuse, R46 ;  /* 0x00000050532e7224 */ /* 0x080fe200078e022e */
[----:B------:R-:W-:Y:S01]  /*84c0*/  SHF.R.S32.HI R81, RZ, 0x18, R81 ;  /* 0x00000018ff517819 */ /* 0x000fe20000011451 */
[----:B------:R-:W-:Y:S01]  /*84d0*/  IMAD R47, R0, R80, R47 ;  /* 0x00000050002f7224 */ /* 0x000fe200078e022f */
[----:B------:R-:W-:Y:S01]  /*84e0*/  SHF.L.U32 R0, R96, 0x10, RZ ;  /* 0x0000001060007819 */ /* 0x000fe200000006ff */
[----:B------:R-:W-:Y:S01]  /*84f0*/  IMAD R48, R76, R52, RZ ;  /* 0x000000344c307224 */ /* 0x000fe200078e02ff */
[----:B------:R-:W-:Y:S01]  /*8500*/  SHF.L.U32 R83, R98, 0x8, RZ ;  /* 0x0000000862537819 */ /* 0x000fe200000006ff */
[C---:B------:R-:W-:Y:S01]  /*8510*/  IMAD R49, R76.reuse, R53, RZ ;  /* 0x000000354c317224 */ /* 0x040fe200078e02ff */
[----:B------:R-:W-:Y:S01]  /*8520*/  SHF.R.S32.HI R0, RZ, 0x18, R0 ;  /* 0x00000018ff007819 */ /* 0x000fe20000011400 */
[----:B------:R-:W-:Y:S01]  /*8530*/  IMAD R48, R3, R80, R48 ;  /* 0x0000005003307224 */ /* 0x000fe200078e0230 */
[----:B------:R-:W-:Y:S01]  /*8540*/  SHF.R.S32.HI R3, RZ, 0x18, R96 ;  /* 0x00000018ff037819 */ /* 0x000fe20000011460 */
[----:B------:R-:W-:Y:S01]  /*8550*/  IMAD R50, R76, R54, RZ ;  /* 0x000000364c327224 */ /* 0x000fe200078e02ff */
[----:B------:R-:W-:Y:S01]  /*8560*/  I2IP.S8.S32.SAT R111, R47, R46, RZ ;  /* 0x0000002e2f6f7239 */ /* 0x000fe200000014ff */
[----:B------:R-:W-:Y:S01]  /*8570*/  IMAD R49, R0, R80, R49 ;  /* 0x0000005000317224 */ /* 0x000fe200078e0231 */
[----:B------:R-:W-:Y:S01]  /*8580*/  PRMT R0, R97, 0x8880, RZ ;  /* 0x0000888061007816 */ /* 0x000fe200000000ff */
[C---:B------:R-:W-:Y:S01]  /*8590*/  IMAD R51, R76.reuse, R55, RZ ;  /* 0x000000374c337224 */ /* 0x040fe200078e02ff */
[----:B------:R-:W-:Y:S01]  /*85a0*/  I2IP.S8.S32.SAT R111, R45, R44, R111 ;  /* 0x0000002c2d6f7239 */ /* 0x000fe2000000146f */
[-C--:B------:R-:W-:Y:S01]  /*85b0*/  IMAD R50, R81, R80.reuse, R50 ;  /* 0x0000005051327224 */ /* 0x080fe200078e0232 */
[----:B------:R-:W-:Y:S01]  /*85c0*/  SHF.L.U32 R81, R97, 0x10, RZ ;  /* 0x0000001061517819 */ /* 0x000fe200000006ff */
[----:B------:R-:W-:Y:S01]  /*85d0*/  IMAD R51, R3, R80, R51 ;  /* 0x0000005003337224 */ /* 0x000fe200078e0233 */
[----:B------:R-:W-:Y:S01]  /*85e0*/  MOV R3, R0 ;  /* 0x0000000000037202 */ /* 0x000fe20000000f00 */
[C---:B------:R-:W-:Y:S01]  /*85f0*/  IMAD R52, R76.reuse, R56, RZ ;  /* 0x000000384c347224 */ /* 0x040fe200078e02ff */
[----:B------:R-:W-:Y:S01]  /*8600*/  SHF.R.S32.HI R0, RZ, 0x18, R81 ;  /* 0x00000018ff007819 */ /* 0x000fe20000011451 */
[----:B------:R-:W-:Y:S01]  /*8610*/  IMAD R53, R76, R57, RZ ;  /* 0x000000394c357224 */ /* 0x000fe200078e02ff */
[----:B------:R-:W-:Y:S01]  /*8620*/  PRMT R81, R98, 0x8880, RZ ;  /* 0x0000888062517816 */ /* 0x000fe200000000ff */
[-C--:B------:R-:W-:Y:S01]  /*8630*/  IMAD R52, R3, R80.reuse, R52 ;  /* 0x0000005003347224 */ /* 0x080fe200078e0234 */
[----:B------:R-:W-:Y:S01]  /*8640*/  SHF.L.U32 R3, R97, 0x8, RZ ;  /* 0x0000000861037819 */ /* 0x000fe200000006ff */
[----:B------:R-:W-:Y:S01]  /*8650*/  IMAD R53, R0, R80, R53 ;  /* 0x0000005000357224 */ /* 0x000fe200078e0235 */
[----:B------:R-:W-:Y:S01]  /*8660*/  SHF.R.S32.HI R0, RZ, 0x18, R97 ;  /* 0x00000018ff007819 */ /* 0x000fe20000011461 */
[C---:B------:R-:W-:Y:S01]  /*8670*/  IMAD R56, R76.reuse, R60, RZ ;  /* 0x0000003c4c387224 */ /* 0x040fe200078e02ff */
[----:B------:R-:W-:Y:S01]  /*8680*/  SHF.R.S32.HI R3, RZ, 0x18, R3 ;  /* 0x00000018ff037819 */ /* 0x000fe20000011403 */
[----:B------:R-:W-:Y:S01]  /*8690*/  IMAD R54, R76, R58, RZ ;  /* 0x0000003a4c367224 */ /* 0x000fe200078e02ff */
[----:B------:R-:W-:Y:S01]  /*86a0*/  I2IP.S8.S32.SAT R116, R51, R50, RZ ;  /* 0x0000003233747239 */ /* 0x000fe200000014ff */
[----:B------:R-:W-:Y:S02]  /*86b0*/  IMAD.U32 R82, R98, 0x10000, RZ ;  /* 0x0001000062527824 */ /* 0x000fe400078e00ff */
[C---:B------:R-:W-:Y:S01]  /*86c0*/  IMAD R55, R76.reuse, R59, RZ ;  /* 0x0000003b4c377224 */ /* 0x040fe200078e02ff */
[----:B------:R-:W-:Y:S01]  /*86d0*/  I2IP.S8.S32.SAT R116, R49, R48, R116 ;  /* 0x0000003031747239 */ /* 0x000fe20000001474 */
[-C--:B------:R-:W-:Y:S01]  /*86e0*/  IMAD R54, R3, R80.reuse, R54 ;  /* 0x0000005003367224 */ /* 0x080fe200078e0236 */
[----:B------:R-:W-:Y:S01]  /*86f0*/  SHF.R.S32.HI R82, RZ, 0x18, R82 ;  /* 0x00000018ff527819 */ /* 0x000fe20000011452 */
[----:B------:R-:W-:Y:S01]  /*8700*/  IMAD R57, R76, R61, RZ ;  /* 0x0000003d4c397224 */ /* 0x000fe200078e02ff */
[----:B------:R-:W-:Y:S01]  /*8710*/  SHF.R.S32.HI R3, RZ, 0x18, R83 ;  /* 0x00000018ff037819 */ /* 0x000fe20000011453 */
[-C--:B------:R-:W-:Y:S01]  /*8720*/  IMAD R55, R0, R80.reuse, R55 ;  /* 0x0000005000377224 */ /* 0x080fe200078e0237 */
[----:B------:R-:W-:Y:S01]  /*8730*/  SHF.R.S32.HI R0, RZ, 0x18, R98 ;  /* 0x00000018ff007819 */ /* 0x000fe20000011462 */
[----:B------:R-:W-:Y:S01]  /*8740*/  IMAD R56, R81, R80, R56 ;  /* 0x0000005051387224 */ /* 0x000fe200078e0238 */
[----:B------:R-:W-:Y:S01]  /*8750*/  SHF.L.U32 R81, R99, 0x8, RZ ;  /* 0x0000000863517819 */ /* 0x000fe200000006ff */
[----:B------:R-:W-:Y:S01]  /*8760*/  IMAD R58, R76, R62, RZ ;  /* 0x0000003e4c3a7224 */ /* 0x000fe200078e02ff */
[----:B------:R-:W-:Y:S01]  /*8770*/  I2IP.S8.S32.SAT R117, R55, R54, RZ ;  /* 0x0000003637757239 */ /* 0x000fe200000014ff */
[-C--:B------:R-:W-:Y:S01]  /*8780*/  IMAD R57, R82, R80.reuse, R57 ;  /* 0x0000005052397224 */ /* 0x080fe200078e0239 */
[----:B------:R-:W-:Y:S01]  /*8790*/  SHF.L.U32 R82, R99, 0x10, RZ ;  /* 0x0000001063527819 */ /* 0x000fe200000006ff */
[C---:B------:R-:W-:Y:S01]  /*87a0*/  IMAD R59, R76.reuse, R63, RZ ;  /* 0x0000003f4c3b7224 */ /* 0x040fe200078e02ff */
[----:B------:R-:W-:Y:S01]  /*87b0*/  SHF.R.S32.HI R81, RZ, 0x18, R81 ;  /* 0x00000018ff517819 */ /* 0x000fe20000011451 */
[----:B------:R-:W-:Y:S01]  /*87c0*/  IMAD R58, R3, R80, R58 ;  /* 0x00000050033a7224 */ /* 0x000fe200078e023a */
[----:B------:R-:W-:Y:S01]  /*87d0*/  PRMT R3, R99, 0x8880, RZ ;  /* 0x0000888063037816 */ /* 0x000fe200000000ff */
[----:B------:R-:W-:Y:S01]  /*87e0*/  IMAD R60, R76, R64, RZ ;  /* 0x000000404c3c7224 */ /* 0x000fe200078e02ff */
[----:B------:R-:W-:Y:S01]  /*87f0*/  I2IP.S8.S32.SAT R117, R53, R52, R117 ;  /* 0x0000003435757239 */ /* 0x000fe20000001475 */
[-C--:B------:R-:W-:Y:S01]  /*8800*/  IMAD R59, R0, R80.reuse, R59 ;  /* 0x00000050003b7224 */ /* 0x080fe200078e023b */
[----:B------:R-:W-:Y:S01]  /*8810*/  SHF.R.S32.HI R0, RZ, 0x18, R82 ;  /* 0x00000018ff007819 */ /* 0x000fe20000011452 */
[----:B------:R-:W-:Y:S01]  /*8820*/  IMAD R61, R76, R65, RZ ;  /* 0x000000414c3d7224 */ /* 0x000fe200078e02ff */
[----:B------:R-:W-:Y:S01]  /*8830*/  SHF.R.S32.HI R82, RZ, 0x18, R99 ;  /* 0x00000018ff527819 */ /* 0x000fe20000011463 */
[----:B------:R-:W-:Y:S01]  /*8840*/  IMAD R60, R3, R80, R60 ;  /* 0x00000050033c7224 */ /* 0x000fe200078e023c */
[----:B------:R-:W-:Y:S01]  /*8850*/  I2IP.S8.S32.SAT R118, R59, R58, RZ ;  /* 0x0000003a3b767239 */ /* 0x000fe200000014ff */
[----:B------:R-:W-:Y:S01]  /*8860*/  IMAD R61, R0, R80, R61 ;  /* 0x00000050003d7224 */ /* 0x000fe200078e023d */
[----:B------:R-:W-:Y:S01]  /*8870*/  LOP3.LUT R0, R152, UR8, RZ, 0xfc, !PT ;  /* 0x0000000898007c12 */ /* 0x000fe2000f8efcff */
[C---:B------:R-:W-:Y:S01]  /*8880*/  IMAD R62, R76.reuse, R66, RZ ;  /* 0x000000424c3e7224 */ /* 0x040fe200078e02ff */
[----:B------:R-:W-:Y:S01]  /*8890*/  I2IP.S8.S32.SAT R118, R57, R56, R118 ;  /* 0x0000003839767239 */ /* 0x000fe20000001476 */
[----:B------:R-:W-:Y:S01]  /*88a0*/  IMAD R63, R76, R67, RZ ;  /* 0x000000434c3f7224 */ /* 0x000fe200078e02ff */
[----:B------:R-:W-:Y:S01]  /*88b0*/  IADD3 R3, PT, PT, R0, UR49, RZ ;  /* 0x0000003100037c10 */ /* 0x000fe2000fffe0ff */
[----:B------:R1:W-:Y:S01]  /*88c0*/  STS.128 [R0+UR49+0x6200], R84 ;  /* 0x0062005400007988 */ /* 0x0003e20008000c31 */
[-C--:B------:R-:W-:Y:S02]  /*88d0*/  IMAD R62, R81, R80.reuse, R62 ;  /* 0x00000050513e7224 */ /* 0x080fe400078e023e */
[----:B------:R-:W-:Y:S01]  /*88e0*/  IMAD R63, R82, R80, R63 ;  /* 0x00000050523f7224 */ /* 0x000fe200078e023f */
[-C--:B------:R-:W-:Y:S02]  /*88f0*/  IADD3 R82, PT, PT, R164, R3.reuse, RZ ;  /* 0x00000003a4527210 */ /* 0x080fe40007ffe0ff */
[-C--:B------:R-:W-:Y:S02]  /*8900*/  IADD3 R81, PT, PT, R163, R3.reuse, RZ ;  /* 0x00000003a3517210 */ /* 0x080fe40007ffe0ff */
[----:B------:R-:W-:Y:S01]  /*8910*/  IADD3 R83, PT, PT, R172, R3, RZ ;  /* 0x00000003ac537210 */ /* 0x000fe20007ffe0ff */
[----:B------:R1:W-:Y:S01]  /*8920*/  STS.128 [R82+0x6200], R104 ;  /* 0x0062006852007388 */ /* 0x0003e20000000c00 */
[----:B------:R-:W-:Y:S04]  /*8930*/  I2IP.S8.S32.SAT R119, R63, R62, RZ ;  /* 0x0000003e3f777239 */ /* 0x000fe800000014ff */
[----:B------:R-:W-:Y:S03]  /*8940*/  I2IP.S8.S32.SAT R119, R61, R60, R119 ;  /* 0x0000003c3d777239 */ /* 0x000fe60000001477 */
[----:B------:R1:W-:Y:S08]  /*8950*/  STS.128 [R81+0x6200], R108 ;  /* 0x0062006c51007388 */ /* 0x0003f00000000c00 */
        /* <DEDUP_REMOVED lines=10> */
[----:B------:R-:W-:Y:S02]  /*8a00*/  UIADD3 UR5, UPT, UPT, UR41, 0x40, URZ ;  /* 0x0000004029057890 */ /* 0x000fe4000fffe0ff */
[----:B------:R-:W-:Y:S02]  /*8a10*/  UIADD3 UR4, UPT, UPT, UR49, 0x6200, UR8 ;  /* 0x0000620031047890 */ /* 0x000fe4000fffe008 */
[----:B------:R-:W-:Y:S01]  /*8a20*/  UIADD3.X UR11, UPT, UPT, URZ, UR53, URZ, UP0, !UPT ;  /* 0x00000035ff0b7290 */ /* 0x000fe200087fe4ff */
[----:B------:R-:W-:Y:S01]  /*8a30*/  UMOV UR6, UR42 ;  /* 0x0000002a00067c82 */ /* 0x000fe20008000000 */
[----:B------:R-:W-:Y:S07]  /*8a40*/  UMOV UR7, UR36 ;  /* 0x0000002400077c82 */ /* 0x000fee0008000000 */
[----:B------:R2:W-:Y:S02]  /*8a50*/  UTMASTG.3D [UR4], [UR10] ;  /* 0x000000040a0073b5 */ /* 0x0005e40008010000 */
[----:B--2---:R0:W-:Y:S02]  /*8a60*/  UTMACMDFLUSH ;  /* 0x00000000000079b7 */ /* 0x0041e40000000000 */
.L_x_119:
[----:B------:R-:W-:Y:S05]  /*8a70*/  BSYNC.RECONVERGENT B0 ;  /* 0x0000000000007941 */ /* 0x000fea0003800200 */
.L_x_118:
[----:B------:R-:W-:Y:S01]  /*8a80*/  UIADD3 UR40, UPT, UPT, UR40, 0x1, URZ ;  /* 0x0000000128287890 */ /* 0x000fe2000fffe0ff */
[----:B------:R-:W-:Y:S01]  /*8a90*/  ISETP.NE.AND P1, PT, R115, RZ, PT ;  /* 0x000000ff7300720c */ /* 0x000fe20003f25270 */
[----:B------:R-:W-:Y:S01]  /*8aa0*/  BSSY.RECONVERGENT B0, `(.L_x_120) ;  /* 0x0000007000007945 */ /* 0x000fe20003800200 */
[----:B------:R-:W-:Y:S01]  /*8ab0*/  LEA R3, R159, UR49, 0x3 ;  /* 0x000000319f037c11 */ /* 0x000fe2000f8e18ff */
[----:B------:R-:W-:Y:S04]  /*8ac0*/  UISETP.NE.AND UP0, UPT, UR40, 0x2, UPT ;  /* 0x000000022800788c */ /* 0x000fe8000bf05270 */
[----:B------:R-:W-:Y:S06]  /*8ad0*/  USEL UR40, UR40, URZ, UP0 ;  /* 0x000000ff28287287 */ /* 0x000fec0008000000 */
[----:B-1----:R-:W-:Y:S01]  /*8ae0*/  @P1 SHF.L.U32 R0, R158, 0x1f, RZ ;  /* 0x0000001f9e001819 */ /* 0x002fe200000006ff */
[----:B------:R-:W-:Y:S05]  /*8af0*/  @P0 BRA `(.L_x_121) ;  /* 0x0000000000040947 */ /* 0x000fea0003800000 */
[----:B------:R-:W-:Y:S04]  /*8b00*/  DEPBAR.LE SB0, 0x1 ;  /* 0x000080400000791a */ /* 0x000fe80000000000 */
.L_x_121:
[----:B------:R-:W-:Y:S05]  /*8b10*/  BSYNC.RECONVERGENT B0 ;  /* 0x0000000000007941 */ /* 0x000fea0003800200 */
.L_x_120:
[----:B------:R-:W-:Y:S06]  /*8b20*/  BAR.SYNC.DEFER_BLOCKING 0x1, 0x80 ;  /* 0x0042000000007b1d */ /* 0x000fec0000010000 */
[----:B------:R-:W1:Y:S01]  /*8b30*/  @P1 SYNCS.PHASECHK.TRANS64.TRYWAIT P0, [R3+URZ+0x120], R0 ;  /* 0x00012000030015a7 */ /* 0x000e6200080011ff */
[----:B------:R-:W-:Y:S01]  /*8b40*/  BSSY B1, `(.L_x_122) ;  /* 0x0000024000017945 */ /* 0x000fe20003800000 */
[----:B-1----:R-:W-:Y:S03]  /*8b50*/  @P1 SEL R113, RZ, 0x1, !P0 ;  /* 0x00000001ff711807 */ /* 0x002fe60004000000 */
        /* <DEDUP_REMOVED lines=11> */
[----:B------:R-:W1:Y:S02]  /*8c10*/  SYNCS.PHASECHK.TRANS64.TRYWAIT P0, [R3+URZ+0x120], R8 ;  /* 0x00012008030075a7 */ /* 0x000e6400080011ff */
[----:B-1----:R-:W-:Y:S05]  /*8c20*/  @!P0 BRA `(.L_x_126) ;  /* 0x0000002400888947 */ /* 0x002fea0003800000 */
.L_x_125:
[----:B------:R-:W-:Y:S05]  /*8c30*/  BSYNC B0 ;  /* 0x0000000000007941 */ /* 0x000fea0003800000 */
.L_x_124:
[----:B------:R-:W-:Y:S01]  /*8c40*/  ISETP.NE.AND P0, PT, R114, RZ, PT ;  /* 0x000000ff7200720c */ /* 0x000fe20003f05270 */
[----:B-1----:R-:W-:Y:S02]  /*8c50*/  VIADD R8, R3, 0x138 ;  /* 0x0000013803087836 */ /* 0x002fe40000000000 */
[----:B------:R-:W-:Y:S02]  /*8c60*/  IMAD.U32 R3, RZ, RZ, UR37 ;  /* 0x00000025ff037e24 */ /* 0x000fe4000f8e00ff */
[----:B------:R-:W-:Y:S03]  /*8c70*/  VIADD R159, R159, 0x1 ;  /* 0x000000019f9f7836 */ /* 0x000fe60000000000 */
[----:B------:R-:W-:Y:S05]  /*8c80*/  PRMT R3, R3, 0x654, R8 ;  /* 0x0000065403037816 */ /* 0x000fea0000000008 */
[----:B------:R1:W2:Y:S04]  /*8c90*/  @P0 LDS.128 R100, [R0+UR49+0x200] ;  /* 0x0002003100640984 */ /* 0x0002a80008000c00 */
[----:B------:R1:W3:Y:S04]  /*8ca0*/  @P0 LDS.128 R88, [R6+0x200] ;  /* 0x0002000006580984 */ /* 0x0002e80000000c00 */
[----:B------:R1:W4:Y:S04]  /*8cb0*/  @P0 LDS.128 R92, [R5+0x200] ;  /* 0x00020000055c0984 */ /* 0x0003280000000c00 */
        /* <DEDUP_REMOVED lines=12> */
.L_x_123:
[----:B------:R-:W-:Y:S05]  /*8d80*/  BSYNC B1 ;  /* 0x0000000000017941 */ /* 0x000fea0003800000 */
.L_x_122:
[----:B-1----:R-:W-:Y:S05]  /*8d90*/  VIADD R0, R78, 0x80 ;  /* 0x000000804e007836 */ /* 0x002fea0000000000 */
[----:B------:R-:W-:Y:S04]  /*8da0*/  SHF.R.U32.HI R0, RZ, 0x15, R0 ;  /* 0x00000015ff007819 */ /* 0x000fe80000011600 */
[----:B------:R-:W-:Y:S11]  /*8db0*/  LOP3.LUT P0, RZ, R0, 0x3, R153, 0x48, !PT ;  /* 0x0000000300ff7812 */ /* 0x000ff60007804899 */
[----:B------:R-:W-:Y:S02]  /*8dc0*/  @!UPT UIADD3 URZ, UPT, UPT, URZ, URZ, URZ ;  /* 0x000000fffffff290 */ /* 0x000fe4000fffe0ff */
[----:B------:R-:W-:Y:S05]  /*8dd0*/  @!P0 BRA `(.L_x_127) ;  /* 0x0000000000408947 */ /* 0x000fea0003800000 */
        /* <DEDUP_REMOVED lines=15> */
[----:B---3--:R-:W-:Y:S05]  /*8ed0*/  CALL.ABS.NOINC R14 ;  /* 0x000000000e007343 */ /* 0x008fea0003c00000 */
.L_x_127:
[----:B------:R-:W-:Y:S01]  /*8ee0*/  ISETP.NE.AND P0, PT, R165, RZ, PT ;  /* 0x000000ffa500720c */ /* 0x000fe20003f05270 */
[----:B------:R-:W-:Y:S05]  /*8ef0*/  WARPSYNC.ALL ;  /* 0x0000000000007948 */ /* 0x000fea0003800000 */
[----:B------:R-:W-:Y:S01]  /*8f00*/  IMAD.SHL.U32 R140, R101, 0x100, RZ ;  /* 0x00000100658c7824 */ /* 0x000fe200078e00ff */
[----:B------:R-:W-:Y:S01]  /*8f10*/  R2UR UR4, R78 ;  /* 0x000000004e0472ca */ /* 0x000fe200000e0000 */
[----:B------:R-:W-:Y:S01]  /*8f20*/  USHF.L.U32 UR8, UR40, 0xd, URZ ;  /* 0x0000000d28087899 */ /* 0x000fe200080006ff */
[C---:B------:R-:W-:Y:S01]  /*8f30*/  SHF.L.U32 R82, R100.reuse, 0x10, RZ ;  /* 0x0000001064527819 */ /* 0x040fe200000006ff */
[----:B------:R-:W-:Y:S01]  /*8f40*/  IMAD.SHL.U32 R134, R103, 0x100, RZ ;  /* 0x0000010067867824 */ /* 0x000fe200078e00ff */
[C---:B------:R-:W-:Y:S01]  /*8f50*/  PRMT R81, R100.reuse, 0x8880, RZ ;  /* 0x0000888064517816 */ /* 0x040fe200000000ff */
[----:B------:R-:W-:Y:S01]  /*8f60*/  IMAD.SHL.U32 R128, R89, 0x100, RZ ;  /* 0x0000010059807824 */ /* 0x000fe200078e00ff */
[----:B------:R-:W-:Y:S01]  /*8f70*/  SHF.L.U32 R83, R100, 0x8, RZ ;  /* 0x0000000864537819 */ /* 0x000fe200000006ff */
[----:B------:R-:W-:Y:S01]  /*8f80*/  IMAD.SHL.U32 R122, R91, 0x100, RZ ;  /* 0x000001005b7a7824 */ /* 0x000fe200078e00ff */
[----:B------:R-:W-:Y:S01]  /*8f90*/  SHF.R.S32.HI R82, RZ, 0x18, R82 ;  /* 0x00000018ff527819 */ /* 0x000fe20000011452 */
[----:B------:R-:W-:Y:S01]  /*8fa0*/  IMAD.SHL.U32 R116, R93, 0x100, RZ ;  /* 0x000001005d747824 */ /* 0x000fe200078e00ff */
[----:B------:R-:W-:Y:S01]  /*8fb0*/  PRMT R142, R101, 0x8880, RZ ;  /* 0x00008880658e7816 */ /* 0x000fe200000000ff */
[----:B------:R-:W-:Y:S01]  /*8fc0*/  IMAD.SHL.U32 R105, R95, 0x100, RZ ;  /* 0x000001005f697824 */ /* 0x000fe200078e00ff */
[----:B------:R-:W-:Y:S01]  /*8fd0*/  SHF.R.S32.HI R83, RZ, 0x18, R83 ;  /* 0x00000018ff537819 */ /* 0x000fe20000011453 */
[----:B------:R-:W-:Y:S01]  /*8fe0*/  IMAD.SHL.U32 R104, R97, 0x100, RZ ;  /* 0x0000010061687824 */ /* 0x000fe200078e00ff */
[----:B------:R-:W-:Y:S01]  /*8ff0*/  SHF.R.S32.HI R84, RZ, 0x18, R100 ;  /* 0x00000018ff547819 */ /* 0x000fe20000011464 */
[----:B------:R-:W1:Y:S01]  /*9000*/  LDTM.x64 R4, tmem[UR4+0x80] ;  /* 0x00008004000479ee */ /* 0x000e620008340000 */
[----:B------:R-:W-:Y:S01]  /*9010*/  NOP ;  /* 0x0000000000007918 */ /* 0x000fe20000000000 */
[----:B------:R-:W-:Y:S01]  /*9020*/  R2UR UR5, R112 ;  /* 0x00000000700572ca */ /* 0x000fe200000e0000 */
[----:B------:R-:W-:Y:S01]  /*9030*/  UIADD3 UR54, UPT, UPT, UR40, 0x1, URZ ;  /* 0x0000000128367890 */ /* 0x000fe2000fffe0ff */
[----:B------:R-:W-:Y:S01]  /*9040*/  SHF.L.U32 R141, R101, 0x10, RZ ;  /* 0x00000010658d7819 */ /* 0x000fe200000006ff */
[----:B------:R-:W-:Y:S01]  /*9050*/  BSSY.RECONVERGENT B0, `(.L_x_128) ;  /* 0x000011d000007945 */ /* 0x000fe20003800200 */
[C---:B------:R-:W-:Y:S02]  /*9060*/  PRMT R139, R102.reuse, 0x8880, RZ ;  /* 0x00008880668b7816 */ /* 0x040fe400000000ff */
[----:B------:R-:W-:Y:S02]  /*9070*/  SHF.R.S32.HI R85, RZ, 0x18, R101 ;  /* 0x00000018ff557819 */ /* 0x000fe40000011465 */
[----:B------:R-:W-:Y:S02]  /*9080*/  SHF.L.U32 R138, R102, 0x10, RZ ;  /* 0x00000010668a7819 */ /* 0x000fe400000006ff */
[C---:B------:R-:W-:Y:S02]  /*9090*/  PRMT R136, R103.reuse, 0x8880, RZ ;  /* 0x0000888067887816 */ /* 0x040fe400000000ff */
[----:B------:R-:W-:Y:S01]  /*90a0*/  SHF.R.S32.HI R86, RZ, 0x18, R102 ;  /* 0x00000018ff567819 */ /* 0x000fe20000011466 */
[----:B------:R-:W-:Y:S01]  /*90b0*/  UIADD3 UR5, UPT, UPT, UR5, 0x190, URZ ;  /* 0x0000019005057890 */ /* 0x000fe2000fffe0ff */
[----:B------:R-:W-:Y:S02]  /*90c0*/  SHF.L.U32 R135, R103, 0x10, RZ ;  /* 0x0000001067877819 */ /* 0x000fe400000006ff */
[C---:B------:R-:W-:Y:S01]  /*90d0*/  PRMT R133, R88.reuse, 0x8880, RZ ;  /* 0x0000888058857816 */ /* 0x040fe200000000ff */
[----:B------:R-:W-:Y:S01]  /*90e0*/  UPRMT UR5, UR37, 0x654, UR5 ;  /* 0x0000065425057896 */ /* 0x000fe20008000005 */
[----:B------:R-:W-:Y:S02]  /*90f0*/  SHF.R.S32.HI R87, RZ, 0x18, R103 ;  /* 0x00000018ff577819 */ /* 0x000fe40000011467 */
[----:B------:R-:W-:Y:S01]  /*9100*/  SHF.L.U32 R132, R88, 0x10, RZ ;  /* 0x0000001058847819 */ /* 0x000fe200000006ff */
[C---:B-1----:R-:W-:Y:S01]  /*9110*/  IMAD R0, R76.reuse, R4, RZ ;  /* 0x000000044c007224 */ /* 0x042fe200078e02ff */
[----:B------:R-:W-:Y:S01]  /*9120*/  SHF.R.S32.HI R4, RZ, 0x18, R141 ;  /* 0x00000018ff047819 */ /* 0x000fe2000001148d */
[C---:B------:R-:W-:Y:S01]  /*9130*/  IMAD R3, R76.reuse, R5, RZ ;  /* 0x000000054c037224 */ /* 0x040fe200078e02ff */
[----:B------:R-:W-:Y:S01]  /*9140*/  MOV R5, R142 ;  /* 0x0000008e00057202 */ /* 0x000fe20000000f00 */
[C---:B------:R-:W-:Y:S01]  /*9150*/  IMAD R6, R76.reuse, R6, RZ ;  /* 0x000000064c067224 */ /* 0x040fe200078e02ff */
[----:B------:R-:W-:Y:S01]  /*9160*/  SYNCS.ARRIVE.TRANS64.RED.A1T0 RZ, [UR5], RZ ;  /* 0x000000ffffff79a7 */ /* 0x000fe20008100405 */
[-C--:B------:R-:W-:Y:S01]  /*9170*/  IMAD R0, R81, R80.reuse, R0 ;  /* 0x0000005051007224 */ /* 0x080fe200078e0200 */
[----:B------:R-:W-:Y:S01]  /*9180*/  MOV R81, R139 ;  /* 0x0000008b00517202 */ /* 0x000fe20000000f00 */
[----:B------:R-:W-:Y:S01]  /*9190*/  IMAD R7, R76, R7, RZ ;  /* 0x000000074c077224 */ /* 0x000fe200078e02ff */
[C---:B------:R-:W-:Y:S01]  /*91a0*/  PRMT R130, R89.reuse, 0x8880, RZ ;  /* 0x0000888059827816 */ /* 0x040fe200000000ff */
[-C--:B------:R-:W-:Y:S01]  /*91b0*/  IMAD R3, R82, R80.reuse, R3 ;  /* 0x0000005052037224 */ /* 0x080fe200078e0203 */
[----:B------:R-:W-:Y:S01]  /*91c0*/  SHF.L.U32 R129, R89, 0x10, RZ ;  /* 0x0000001059817819 */ /* 0x000fe200000006ff */
[----:B------:R-:W-:Y:S01]  /*91d0*/  IMAD R6, R83, R80, R6 ;  /* 0x0000005053067224 */ /* 0x000fe200078e0206 */
[----:B------:R-:W-:Y:S01]  /*91e0*/  PRMT R127, R90, 0x8880, RZ ;  /* 0x000088805a7f7816 */ /* 0x000fe200000000ff */
[----:B------:R-:W-:Y:S01]  /*91f0*/  IMAD R8, R76, R8, RZ ;  /* 0x000000084c087224 */ /* 0x000fe200078e02ff */
[----:B------:R-:W-:Y:S01]  /*9200*/  SHF.R.S32.HI R89, RZ, 0x18, R89 ;  /* 0x00000018ff597819 */ /* 0x000fe20000011459 */
[-C--:B------:R-:W-:Y:S01]  /*9210*/  IMAD R7, R84, R80.reuse, R7 ;  /* 0x0000005054077224 */ /* 0x080fe200078e0207 */
[----:B------:R-:W-:Y:S01]  /*9220*/  SHF.L.U32 R126, R90, 0x10, RZ ;  /* 0x000000105a7e7819 */ /* 0x000fe200000006ff */
[----:B------:R-:W-:Y:S01]  /*9230*/  IMAD R9, R76, R9, RZ ;  /* 0x000000094c097224 */ /* 0x000fe200078e02ff */
[----:B------:R-:W-:Y:S01]  /*9240*/  PRMT R124, R91, 0x8880, RZ ;  /* 0x000088805b7c7816 */ /* 0x000fe200000000ff */
[----:B------:R-:W-:Y:S01]  /*9250*/  IMAD R8, R5, R80, R8 ;  /* 0x0000005005087224 */ /* 0x000fe200078e0208 */
[----:B------:R-:W-:Y:S01]  /*9260*/  I2IP.S8.S32.SAT R168, R7, R6, RZ ;  /* 0x0000000607a87239 */ /* 0x000fe200000014ff */
[----:B------:R-:W-:Y:S01]  /*9270*/  IMAD R9, R4, R80, R9 ;  /* 0x0000005004097224 */ /* 0x000fe200078e0209 */
[----:B------:R-:W-:Y:S01]  /*9280*/  SHF.R.S32.HI R7, RZ, 0x18, R140 ;  /* 0x00000018ff077819 */ /* 0x000fe2000001148c */
[C---:B------:R-:W-:Y:S01]  /*9290*/  IMAD R4, R76.reuse, R12, RZ ;  /* 0x0000000c4c047224 */ /* 0x040fe200078e02ff */
[----:B------:R-:W-:Y:S01]  /*92a0*/  I2IP.S8.S32.SAT R168, R3, R0, R168 ;  /* 0x0000000003a87239 */ /* 0x000fe200000014a8 */
[C---:B------:R-:W-:Y:S01]  /*92b0*/  IMAD R12, R76.reuse, R16, RZ ;  /* 0x000000104c0c7224 */ /* 0x040fe200078e02ff */
[----:B------:R-:W-:Y:S01]  /*92c0*/  SHF.R.S32.HI R0, RZ, 0x18, R135 ;  /* 0x00000018ff007819 */ /* 0x000fe20000011487 */
[C---:B------:R-:W-:Y:S01]  /*92d0*/  IMAD R16, R76.reuse, R20, RZ ;  /* 0x000000144c107224 */ /* 0x040fe200078e02ff */
[----:B------:R-:W-:Y:S01]  /*92e0*/  SHF.L.U32 R123, R91, 0x10, RZ ;  /* 0x000000105b7b7819 */ /* 0x000fe200000006ff */
[----:B------:R-:W-:Y:S01]  /*92f0*/  IMAD R20, R76, R24, RZ ;  /* 0x000000184c147224 */ /* 0x000fe200078e02ff */
[----:B------:R-:W-:Y:S01]  /*9300*/  PRMT R121, R92, 0x8880, RZ ;  /* 0x000088805c797816 */ /* 0x000fe200000000ff */
[C---:B------:R-:W-:Y:S01]  /*9310*/  IMAD R24, R76.reuse, R28, RZ ;  /* 0x0000001c4c187224 */ /* 0x040fe200078e02ff */
[----:B------:R-:W-:Y:S01]  /*9320*/  SHF.R.S32.HI R91, RZ, 0x18, R91 ;  /* 0x00000018ff5b7819 */ /* 0x000fe2000001145b */
[----:B------:R-:W-:Y:S01]  /*9330*/  IMAD R28, R76, R32, RZ ;  /* 0x000000204c1c7224 */ /* 0x000fe200078e02ff */
[----:B------:R-:W-:Y:S01]  /*9340*/  SHF.L.U32 R120, R92, 0x10, RZ ;  /* 0x000000105c787819 */ /* 0x000fe200000006ff */
[C---:B------:R-:W-:Y:S01]  /*9350*/  IMAD R32, R76.reuse, R36, RZ ;  /* 0x000000244c207224 */ /* 0x040fe200078e02ff */
[C---:B------:R-:W-:Y:S01]  /*9360*/  PRMT R118, R93.reuse, 0x8880, RZ ;  /* 0x000088805d767816 */ /* 0x040fe200000000ff */
        /* <DEDUP_REMOVED lines=18> */
[----:B------:R-:W-:Y:S01]  /*9490*/  IMAD R10, R7, R80, R10 ;  /* 0x00000050070a7224 */ /* 0x000fe200078e020a */
[C---:B------:R-:W-:Y:S01]  /*94a0*/  PRMT R108, R97.reuse, 0x8880, RZ ;  /* 0x00008880616c7816 */ /* 0x040fe200000000ff */
[C---:B------:R-:W-:Y:S01]  /*94b0*/  IMAD R17, R76.reuse, R21, RZ ;  /* 0x000000154c117224 */ /* 0x040fe200078e02ff */
[----:B------:R-:W-:Y:S01]  /*94c0*/  SHF.R.S32.HI R82, RZ, 0x18, R96 ;  /* 0x00000018ff527819 */ /* 0x000fe20000011460 */
[----:B------:R-:W-:Y:S01]  /*94d0*/  IMAD R56, R76, R60, RZ ;  /* 0x0000003c4c387224 */ /* 0x000fe200078e02ff */
[----:B------:R-:W-:Y:S01]  /*94e0*/  SHF.L.U32 R137, R102, 0x8, RZ ;  /* 0x0000000866897819 */ /* 0x000fe200000006ff */
[C---:B------:R-:W-:Y:S01]  /*94f0*/  IMAD R21, R76.reuse, R25, RZ ;  /* 0x000000194c157224 */ /* 0x040fe200078e02ff */
[----:B------:R-:W-:Y:S01]  /*9500*/  SHF.L.U32 R106, R97, 0x10, RZ ;  /* 0x00000010616a7819 */ /* 0x000fe200000006ff */
[C---:B------:R-:W-:Y:S01]  /*9510*/  IMAD R60, R76.reuse, R64, RZ ;  /* 0x000000404c3c7224 */ /* 0x040fe200078e02ff */
[----:B------:R-:W-:Y:S01]  /*9520*/  SHF.R.S32.HI R64, RZ, 0x18, R138 ;  /* 0x00000018ff407819 */ /* 0x000fe2000001148a */
[----:B------:R-:W-:Y:S01]  /*9530*/  IMAD R11, R85, R80, R11 ;  /* 0x00000050550b7224 */ /* 0x000fe200078e020b */
[----:B------:R-:W-:Y:S01]  /*9540*/  SHF.R.S32.HI R3, RZ, 0x18, R137 ;  /* 0x00000018ff037819 */ /* 0x000fe20000011489 */
[----:B------:R-:W-:Y:S01]  /*9550*/  IMAD R25, R76, R29, RZ ;  /* 0x0000001d4c197224 */ /* 0x000fe200078e02ff */
[----:B------:R-:W-:Y:S01]  /*9560*/  PRMT R103, R98, 0x8880, RZ ;  /* 0x0000888062677816 */ /* 0x000fe200000000ff */
[C---:B------:R-:W-:Y:S01]  /*9570*/  IMAD R29, R76.reuse, R33, RZ ;  /* 0x000000214c1d7224 */ /* 0x040fe200078e02ff */
[----:B------:R-:W-:Y:S01]  /*9580*/  I2IP.S8.S32.SAT R10, R11, R10, RZ ;  /* 0x0000000a0b0a7239 */ /* 0x000fe200000014ff */
[C---:B------:R-:W-:Y:S01]  /*9590*/  IMAD R33, R76.reuse, R37, RZ ;  /* 0x000000254c217224 */ /* 0x040fe200078e02ff */
[----:B------:R-:W-:Y:S01]  /*95a0*/  MOV R11, R136 ;  /* 0x00000088000b7202 */ /* 0x000fe20000000f00 */
[C---:B------:R-:W-:Y:S01]  /*95b0*/  IMAD R6, R76.reuse, R14, RZ ;  /* 0x0000000e4c067224 */ /* 0x040fe200078e02ff */
[----:B------:R-:W-:Y:S01]  /*95c0*/  I2IP.S8.S32.SAT R169, R9, R8, R10 ;  /* 0x0000000809a97239 */ /* 0x000fe2000000140a */
[C---:B------:R-:W-:Y:S01]  /*95d0*/  IMAD R37, R76.reuse, R41, RZ ;  /* 0x000000294c257224 */ /* 0x040fe200078e02ff */
[----:B------:R-:W-:Y:S01]  /*95e0*/  SHF.R.S32.HI R9, RZ, 0x18, R128 ;  /* 0x00000018ff097819 */ /* 0x000fe20000011480 */
[-C--:B------:R-:W-:Y:S01]  /*95f0*/  IMAD R4, R81, R80.reuse, R4 ;  /* 0x0000005051047224 */ /* 0x080fe200078e0204 */
[----:B------:R-:W-:Y:S01]  /*9600*/  SHF.R.S32.HI R83, RZ, 0x18, R97 ;  /* 0x00000018ff537819 */ /* 0x000fe20000011461 */
[----:B------:R-:W-:Y:S01]  /*9610*/  IMAD R41, R76, R45, RZ ;  /* 0x0000002d4c297224 */ /* 0x000fe200078e02ff */
[----:B------:R-:W-:Y:S01]  /*9620*/  SHF.L.U32 R102, R98, 0x10, RZ ;  /* 0x0000001062667819 */ /* 0x000fe200000006ff */
[----:B------:R-:W-:Y:S01]  /*9630*/  IMAD R7, R76, R15, RZ ;  /* 0x0000000f4c077224 */ /* 0x000fe200078e02ff */
[----:B------:R-:W-:Y:S01]  /*9640*/  SHF.L.U32 R101, R98, 0x8, RZ ;  /* 0x0000000862657819 */ /* 0x000fe200000006ff */
[----:B------:R-:W-:Y:S01]  /*9650*/  IMAD R45, R76, R49, RZ ;  /* 0x000000314c2d7224 */ /* 0x000fe200078e02ff */
[C---:B------:R-:W-:Y:S01]  /*9660*/  PRMT R100, R99.reuse, 0x8880, RZ ;  /* 0x0000888063647816 */ /* 0x040fe200000000ff */
[-C--:B------:R-:W-:Y:S01]  /*9670*/  IMAD R5, R64, R80.reuse, R5 ;  /* 0x0000005040057224 */ /* 0x080fe200078e0205 */
[----:B------:R-:W-:Y:S01]  /*9680*/  SHF.R.S32.HI R84, RZ, 0x18, R98 ;  /* 0x00000018ff547819 */ /* 0x000fe20000011462 */
[C---:B------:R-:W-:Y:S01]  /*9690*/  IMAD R49, R76.reuse, R53, RZ ;  /* 0x000000354c317224 */ /* 0x040fe200078e02ff */
[----:B------:R-:W-:Y:S01]  /*96a0*/  SHF.L.U32 R98, R99, 0x10, RZ ;  /* 0x0000001063627819 */ /* 0x000fe200000006ff */
[----:B------:R-:W-:Y:S01]  /*96b0*/  IMAD R53, R76, R57, RZ ;  /* 0x000000394c357224 */ /* 0x000fe200078e02ff */
[----:B------:R-:W-:Y:S01]  /*96c0*/  SHF.L.U32 R131, R88, 0x8, RZ ;  /* 0x0000000858837819 */ /* 0x000fe200000006ff */
[-C--:B------:R-:W-:Y:S01]  /*96d0*/  IMAD R6, R3, R80.reuse, R6 ;  /* 0x0000005003067224 */ /* 0x080fe200078e0206 */
[----:B------:R-:W-:Y:S01]  /*96e0*/  MOV R3, R133 ;  /* 0x0000008500037202 */ /* 0x000fe20000000f00 */
[C---:B------:R-:W-:Y:S01]  /*96f0*/  IMAD R57, R76.reuse, R61, RZ ;  /* 0x0000003d4c397224 */ /* 0x040fe200078e02ff */
[----:B------:R-:W-:Y:S01]  /*9700*/  SHF.R.S32.HI R88, RZ, 0x18, R88 ;  /* 0x00000018ff587819 */ /* 0x000fe20000011458 */
[----:B------:R-:W-:Y:S01]  /*9710*/  IMAD R61, R76, R65, RZ ;  /* 0x000000414c3d7224 */ /* 0x000fe200078e02ff */
[----:B------:R-:W-:Y:S01]  /*9720*/  SHF.R.S32.HI R65, RZ, 0x18, R134 ;  /* 0x00000018ff417819 */ /* 0x000fe20000011486 */
[----:B------:R-:W-:Y:S01]  /*9730*/  IMAD R7, R86, R80, R7 ;  /* 0x0000005056077224 */ /* 0x000fe200078e0207 */
[----:B------:R-:W-:Y:S01]  /*9740*/  SHF.L.U32 R125, R90, 0x8, RZ ;  /* 0x000000085a7d7819 */ /* 0x000fe200000006ff */
[C---:B------:R-:W-:Y:S01]  /*9750*/  IMAD R14, R76.reuse, R18, RZ ;  /* 0x000000124c0e7224 */ /* 0x040fe200078e02ff */
[----:B------:R-:W-:Y:S01]  /*9760*/  SHF.R.S32.HI R90, RZ, 0x18, R90 ;  /* 0x00000018ff5a7819 */ /* 0x000fe2000001145a */
[----:B------:R-:W-:Y:S01]  /*9770*/  IMAD R12, R11, R80, R12 ;  /* 0x000000500b0c7224 */ /* 0x000fe200078e020c */
[----:B------:R-:W-:Y:S01]  /*9780*/  I2IP.S8.S32.SAT R6, R7, R6, RZ ;  /* 0x0000000607067239 */ /* 0x000fe200000014ff */
[----:B------:R-:W-:Y:S01]  /*9790*/  IMAD R15, R76, R19, RZ ;  /* 0x000000134c0f7224 */ /* 0x000fe200078e02ff */
[----:B------:R-:W-:Y:S01]  /*97a0*/  SHF.L.U32 R119, R92, 0x8, RZ ;  /* 0x000000085c777819 */ /* 0x000fe200000006ff */
[----:B------:R-:W-:Y:S01]  /*97b0*/  IMAD R13, R0, R80, R13 ;  /* 0x00000050000d7224 */ /* 0x000fe200078e020d */
[----:B------:R-:W-:Y:S01]  /*97c0*/  I2IP.S8.S32.SAT R170, R5, R4, R6 ;  /* 0x0000000405aa7239 */ /* 0x000fe20000001406 */
[-C--:B------:R-:W-:Y:S01]  /*97d0*/  IMAD R14, R65, R80.reuse, R14 ;  /* 0x00000050410e7224 */ /* 0x080fe200078e020e */
[----:B------:R-:W-:Y:S01]  /*97e0*/  SHF.R.S32.HI R0, RZ, 0x18, R132 ;  /* 0x00000018ff007819 */ /* 0x000fe20000011484 */
[----:B------:R-:W-:Y:S01]  /*97f0*/  IMAD R15, R87, R80, R15 ;  /* 0x00000050570f7224 */ /* 0x000fe200078e020f */
[----:B------:R-:W-:Y:S01]  /*9800*/  MOV R5, R124 ;  /* 0x0000007c00057202 */ /* 0x000fe20000000f00 */
[----:B------:R-:W-:Y:S01]  /*9810*/  IMAD R16, R3, R80, R16 ;  /* 0x0000005003107224 */ /* 0x000fe200078e0210 */
[----:B------:R-:W-:Y:S01]  /*9820*/  SHF.R.S32.HI R3, RZ, 0x18, R131 ;  /* 0x00000018ff037819 */ /* 0x000fe20000011483 */
[C---:B------:R-:W-:Y:S01]  /*9830*/  IMAD R18, R76.reuse, R22, RZ ;  /* 0x000000164c127224 */ /* 0x040fe200078e02ff */
[----:B------:R-:W-:Y:S01]  /*9840*/  I2IP.S8.S32.SAT R14, R15, R14, RZ ;  /* 0x0000000e0f0e7239 */ /* 0x000fe200000014ff */
[----:B------:R-:W-:Y:S01]  /*9850*/  IMAD R19, R76, R23, RZ ;  /* 0x000000174c137224 */ /* 0x000fe200078e02ff */
[----:B------:R-:W-:Y:S01]  /*9860*/  SHF.R.S32.HI R92, RZ, 0x18, R92 ;  /* 0x00000018ff5c7819 */ /* 0x000fe2000001145c */
[----:B------:R-:W-:Y:S01]  /*9870*/  IMAD R17, R0, R80, R17 ;  /* 0x0000005000117224 */ /* 0x000fe200078e0211 */
[----:B------:R-:W-:Y:S01]  /*9880*/  I2IP.S8.S32.SAT R171, R13, R12, R14 ;  /* 0x0000000c0dab7239 */ /* 0x000fe2000000140e */
[----:B------:R-:W-:Y:S01]  /*9890*/  IMAD.MOV.U32 R7, RZ, RZ, R130 ;  /* 0x000000ffff077224 */ /* 0x000fe200078e0082 */
[----:B------:R-:W-:Y:S01]  /*98a0*/  SHF.R.S32.HI R0, RZ, 0x18, R129 ;  /* 0x00000018ff007819 */ /* 0x000fe20000011481 */
[-C--:B------:R-:W-:Y:S01]  /*98b0*/  IMAD R18, R3, R80.reuse, R18 ;  /* 0x0000005003127224 */ /* 0x080fe200078e0212 */
[----:B------:R-:W-:Y:S01]  /*98c0*/  MOV R3, R127 ;  /* 0x0000007f00037202 */ /* 0x000fe20000000f00 */
[----:B------:R-:W-:Y:S01]  /*98d0*/  IMAD R19, R88, R80, R19 ;  /* 0x0000005058137224 */ /* 0x000fe200078e0213 */
[----:B------:R-:W-:Y:S01]  /*98e0*/  SHF.L.U32 R111, R94, 0x8, RZ ;  /* 0x000000085e6f7819 */ /* 0x000fe200000006ff */
[C---:B------:R-:W-:Y:S01]  /*98f0*/  IMAD R22, R76.reuse, R26, RZ ;  /* 0x0000001a4c167224 */ /* 0x040fe200078e02ff */
[----:B------:R-:W-:Y:S01]  /*9900*/  SHF.R.S32.HI R94, RZ, 0x18, R94 ;  /* 0x00000018ff5e7819 */ /* 0x000fe2000001145e */
[----:B------:R-:W-:Y:S01]  /*9910*/  IMAD R20, R7, R80, R20 ;  /* 0x0000005007147224 */ /* 0x000fe200078e0214 */
[----:B------:R-:W-:Y:S01]  /*9920*/  I2IP.S8.S32.SAT R18, R19, R18, RZ ;  /* 0x0000001213127239 */ /* 0x000fe200000014ff */
[----:B------:R-:W-:Y:S01]  /*9930*/  IMAD R23, R76, R27, RZ ;  /* 0x0000001b4c177224 */ /* 0x000fe200078e02ff */
[----:B------:R-:W-:Y:S01]  /*9940*/  SHF.R.S32.HI R7, RZ, 0x18, R122 ;  /* 0x00000018ff077819 */ /* 0x000fe2000001147a */
[----:B------:R-:W-:Y:S01]  /*9950*/  IMAD R21, R0, R80, R21 ;  /* 0x0000005000157224 */ /* 0x000fe200078e0215 */
[----:B------:R-:W-:Y:S01]  /*9960*/  I2IP.S8.S32.SAT R16, R17, R16, R18 ;  /* 0x0000001011107239 */ /* 0x000fe20000001412 */
[-C--:B------:R-:W-:Y:S01]  /*9970*/  IMAD R22, R9, R80.reuse, R22 ;  /* 0x0000005009167224 */ /* 0x080fe200078e0216 */
[----:B------:R-:W-:Y:S01]  /*9980*/  SHF.R.S32.HI R0, RZ, 0x18, R126 ;  /* 0x00000018ff007819 */ /* 0x000fe2000001147e */
[-C--:B------:R-:W-:Y:S01]  /*9990*/  IMAD R23, R89, R80.reuse, R23 ;  /* 0x0000005059177224 */ /* 0x080fe200078e0217 */
[----:B------:R-:W-:Y:S01]  /*99a0*/  SHF.L.U32 R110, R96, 0x8, RZ ;  /* 0x00000008606e7819 */ /* 0x000fe200000006ff */
        /* <DEDUP_REMOVED lines=8> */
[-C--:B------:R-:W-:Y:S01]  /*9a30*/  IMAD R26, R3, R80.reuse, R26 ;  /* 0x00000050031a7224 */ /* 0x080fe200078e021a */
[----:B------:R-:W-:Y:S01]  /*9a40*/  SHF.R.S32.HI R0, RZ, 0x18, R123 ;  /* 0x00000018ff007819 */ /* 0x000fe2000001147b */
[----:B------:R-:W-:Y:S01]  /*9a50*/  IMAD R27, R90, R80, R27 ;  /* 0x000000505a1b7224 */ /* 0x000fe200078e021b */
[----:B------:R-:W-:Y:S01]  /*9a60*/  MOV R3, R121 ;  /* 0x0000007900037202 */ /* 0x000fe20000000f00 */
[C---:B------:R-:W-:Y:S02]  /*9a70*/  IMAD R30, R76.reuse, R34, RZ ;  /* 0x000000224c1e7224 */ /* 0x040fe400078e02ff */
        /* <DEDUP_REMOVED lines=9> */
[----:B------:R-:W-:Y:S01]  /*9b10*/  SHF.R.S32.HI R7, RZ, 0x18, R111 ;  /* 0x00000018ff077819 */ /* 0x000fe2000001146f */
[C---:B------:R-:W-:Y:S02]  /*9b20*/  IMAD R34, R76.reuse, R38, RZ ;  /* 0x000000264c227224 */ /* 0x040fe400078e02ff */
[----:B------:R-:W-:Y:S01]  /*9b30*/  IMAD R32, R3, R80, R32 ;  /* 0x0000005003207224 */ /* 0x000fe200078e0220 */
[----:B------:R-:W-:Y:S01]  /*9b40*/  I2IP.S8.S32.SAT R19, R31, R30, RZ ;  /* 0x0000001e1f137239 */ /* 0x000fe200000014ff */
[----:B------:R-:W-:Y:S01]  /*9b50*/  IMAD R35, R76, R39, RZ ;  /* 0x000000274c237224 */ /* 0x000fe200078e02ff */
[----:B------:R-:W-:Y:S01]  /*9b60*/  MOV R3, R118 ;  /* 0x0000007600037202 */ /* 0x000fe20000000f00 */
[----:B------:R-:W-:Y:S01]  /*9b70*/  IMAD R33, R0, R80, R33 ;  /* 0x0000005000217224 */ /* 0x000fe200078e0221 */
[----:B------:R-:W-:Y:S01]  /*9b80*/  I2IP.S8.S32.SAT R19, R29, R28, R19 ;  /* 0x0000001c1d137239 */ /* 0x000fe20000001413 */
[-C--:B------:R-:W-:Y:S01]  /*9b90*/  IMAD R34, R5, R80.reuse, R34 ;  /* 0x0000005005227224 */ /* 0x080fe200078e0222 */
[----:B------:R-:W-:Y:S01]  /*9ba0*/  SHF.R.S32.HI R0, RZ, 0x18, R117 ;  /* 0x00000018ff007819 */ /* 0x000fe20000011475 */
[-C--:B------:R-:W-:Y:S02]  /*9bb0*/  IMAD R35, R92, R80.reuse, R35 ;  /* 0x000000505c237224 */ /* 0x080fe400078e0223 */
[----:B------:R-:W-:Y:S01]  /*9bc0*/  IMAD R36, R3, R80, R36 ;  /* 0x0000005003247224 */ /* 0x000fe200078e0224 */
[----:B------:R-:W-:Y:S01]  /*9bd0*/  SHF.R.S32.HI R3, RZ, 0x18, R116 ;  /* 0x00000018ff037819 */ /* 0x000fe20000011474 */
[C---:B------:R-:W-:Y:S01]  /*9be0*/  IMAD R38, R76.reuse, R42, RZ ;  /* 0x0000002a4c267224 */ /* 0x040fe200078e02ff */
[----:B------:R-:W-:Y:S01]  /*9bf0*/  I2IP.S8.S32.SAT R34, R35, R34, RZ ;  /* 0x0000002223227239 */ /* 0x000fe200000014ff */
[----:B------:R-:W-:Y:S02]  /*9c00*/  IMAD R39, R76, R43, RZ ;  /* 0x0000002b4c277224 */ /* 0x000fe400078e02ff */
[----:B------:R-:W-:Y:S01]  /*9c10*/  IMAD R37, R0, R80, R37 ;  /* 0x0000005000257224 */ /* 0x000fe200078e0225 */
[----:B------:R-:W-:Y:S01]  /*9c20*/  I2IP.S8.S32.SAT R32, R33, R32, R34 ;  /* 0x0000002021207239 */ /* 0x000fe20000001422 */
[----:B------:R-:W-:Y:S01]  /*9c30*/  IMAD.MOV.U32 R5, RZ, RZ, R115 ;  /* 0x000000ffff057224 */ /* 0x000fe200078e0073 */
[----:B------:R-:W-:Y:S01]  /*9c40*/  SHF.R.S32.HI R0, RZ, 0x18, R113 ;  /* 0x00000018ff007819 */ /* 0x000fe20000011471 */
[-C--:B------:R-:W-:Y:S01]  /*9c50*/  IMAD R38, R3, R80.reuse, R38 ;  /* 0x0000005003267224 */ /* 0x080fe200078e0226 */
[----:B------:R-:W-:Y:S01]  /*9c60*/  MOV R3, R109 ;  /* 0x0000006d00037202 */ /* 0x000fe20000000f00 */
[----:B------:R-:W-:Y:S02]  /*9c70*/  IMAD R39, R93, R80, R39 ;  /* 0x000000505d277224 */ /* 0x000fe400078e0227 */
        /* <DEDUP_REMOVED lines=9> */
[-C--:B------:R-:W-:Y:S01]  /*9d10*/  IMAD R43, R94, R80.reuse, R43 ;  /* 0x000000505e2b7224 */ /* 0x080fe200078e022b */
[----:B------:R-:W-:Y:S01]  /*9d20*/  SHF.R.S32.HI R7, RZ, 0x18, R110 ;  /* 0x00000018ff077819 */ /* 0x000fe2000001146e */
[----:B------:R-:W-:Y:S01]  /*9d30*/  IMAD R44, R3, R80, R44 ;  /* 0x00000050032c7224 */ /* 0x000fe200078e022c */
[----:B------:R-:W-:Y:S01]  /*9d40*/  SHF.R.S32.HI R3, RZ, 0x18, R105 ;  /* 0x00000018ff037819 */ /* 0x000fe20000011469 */
[C---:B------:R-:W-:Y:S01]  /*9d50*/  IMAD R46, R76.reuse, R50, RZ ;  /* 0x000000324c2e7224 */ /* 0x040fe200078e02ff */
[----:B------:R-:W-:Y:S01]  /*9d60*/  I2IP.S8.S32.SAT R34, R43, R42, RZ ;  /* 0x0000002a2b227239 */ /* 0x000fe200000014ff */
[----:B------:R-:W-:Y:S02]  /*9d70*/  IMAD R47, R76, R51, RZ ;  /* 0x000000334c2f7224 */ /* 0x000fe400078e02ff */
        /* <DEDUP_REMOVED lines=10> */
[----:B------:R-:W-:Y:S01]  /*9e20*/  MOV R5, R103 ;  /* 0x0000006700057202 */ /* 0x000fe20000000f00 */
[-C--:B------:R-:W-:Y:S01]  /*9e30*/  IMAD R49, R0, R80.reuse, R49 ;  /* 0x0000005000317224 */ /* 0x080fe200078e0231 */
[----:B------:R-:W-:Y:S01]  /*9e40*/  SHF.R.S32.HI R0, RZ, 0x18, R106 ;  /* 0x00000018ff007819 */ /* 0x000fe2000001146a */
[----:B------:R-:W-:Y:S01]  /*9e50*/  IMAD R50, R7, R80, R50 ;  /* 0x0000005007327224 */ /* 0x000fe200078e0232 */
[----:B------:R-:W-:Y:S01]  /*9e60*/  I2IP.S8.S32.SAT R35, R45, R44, R35 ;  /* 0x0000002c2d237239 */ /* 0x000fe20000001423 */
[-C--:B------:R-:W-:Y:S02]  /*9e70*/  IMAD R51, R82, R80.reuse, R51 ;  /* 0x0000005052337224 */ /* 0x080fe400078e0233 */
[----:B------:R-:W-:Y:S01]  /*9e80*/  IMAD R52, R3, R80, R52 ;  /* 0x0000005003347224 */ /* 0x000fe200078e0234 */
[----:B------:R-:W-:Y:S01]  /*9e90*/  SHF.R.S32.HI R3, RZ, 0x18, R104 ;  /* 0x00000018ff037819 */ /* 0x000fe20000011468 */
[----:B------:R-:W-:Y:S01]  /*9ea0*/  IMAD R54, R76, R58, RZ ;  /* 0x0000003a4c367224 */ /* 0x000fe200078e02ff */
[----:B------:R-:W-:Y:S01]  /*9eb0*/  I2IP.S8.S32.SAT R50, R51, R50, RZ ;  /* 0x0000003233327239 */ /* 0x000fe200000014ff */
[----:B------:R-:W-:Y:S01]  /*9ec0*/  IMAD R53, R0, R80, R53 ;  /* 0x0000005000357224 */ /* 0x000fe200078e0235 */
[----:B------:R-:W-:Y:S01]  /*9ed0*/  SHF.R.S32.HI R0, RZ, 0x18, R102 ;  /* 0x00000018ff007819 */ /* 0x000fe20000011466 */
[C---:B------:R-:W-:Y:S01]  /*9ee0*/  IMAD R55, R76.reuse, R59, RZ ;  /* 0x0000003b4c377224 */ /* 0x040fe200078e02ff */
[----:B------:R-:W-:Y:S01]  /*9ef0*/  I2IP.S8.S32.SAT R48, R49, R48, R50 ;  /* 0x0000003031307239 */ /* 0x000fe20000001432 */
[-C--:B------:R-:W-:Y:S01]  /*9f00*/  IMAD R54, R3, R80.reuse, R54 ;  /* 0x0000005003367224 */ /* 0x080fe200078e0236 */
[----:B------:R-:W-:Y:S01]  /*9f10*/  SHF.R.S32.HI R3, RZ, 0x18, R101 ;  /* 0x00000018ff037819 */ /* 0x000fe20000011465 */
[-C--:B------:R-:W-:Y:S02]  /*9f20*/  IMAD R55, R83, R80.reuse, R55 ;  /* 0x0000005053377224 */ /* 0x080fe400078e0237 */
[----:B------:R-:W-:Y:S02]  /*9f30*/  IMAD R56, R5, R80, R56 ;  /* 0x0000005005387224 */ /* 0x000fe400078e0238 */
[----:B------:R-:W-:Y:S01]  /*9f40*/  IMAD R58, R76, R62, RZ ;  /* 0x0000003e4c3a7224 */ /* 0x000fe200078e02ff */
[----:B------:R-:W-:Y:S01]  /*9f50*/  I2IP.S8.S32.SAT R49, R55, R54, RZ ;  /* 0x0000003637317239 */ /* 0x000fe200000014ff */
[----:B------:R-:W-:Y:S01]  /*9f60*/  IMAD R57, R0, R80, R57 ;  /* 0x0000005000397224 */ /* 0x000fe200078e0239 */
[----:B------:R-:W-:Y:S01]  /*9f70*/  SHF.R.S32.HI R0, RZ, 0x18, R98 ;  /* 0x00000018ff007819 */ /* 0x000fe20000011462 */
[----:B------:R-:W-:Y:S01]  /*9f80*/  IMAD R59, R76, R63, RZ ;  /* 0x0000003f4c3b7224 */ /* 0x000fe200078e02ff */
[----:B------:R-:W-:Y:S01]  /*9f90*/  I2IP.S8.S32.SAT R49, R53, R52, R49 ;  /* 0x0000003435317239 */ /* 0x000fe20000001431 */
[----:B------:R-:W-:Y:S02]  /*9fa0*/  IMAD.MOV.U32 R5, RZ, RZ, R100 ;  /* 0x000000ffff057224 */ /* 0x000fe400078e0064 */
[-C--:B------:R-:W-:Y:S02]  /*9fb0*/  IMAD R58, R3, R80.reuse, R58 ;  /* 0x00000050033a7224 */ /* 0x080fe400078e023a */
[----:B------:R-:W-:Y:S02]  /*9fc0*/  IMAD.SHL.U32 R97, R99, 0x100, RZ ;  /* 0x0000010063617824 */ /* 0x000fe400078e00ff */
[-C--:B------:R-:W-:Y:S02]  /*9fd0*/  IMAD R59, R84, R80.reuse, R59 ;  /* 0x00000050543b7224 */ /* 0x080fe400078e023b */
[-C--:B------:R-:W-:Y:S01]  /*9fe0*/  IMAD R60, R5, R80.reuse, R60 ;  /* 0x00000050053c7224 */ /* 0x080fe200078e023c */
[----:B------:R-:W-:Y:S01]  /*9ff0*/  SHF.R.S32.HI R3, RZ, 0x18, R97 ;  /* 0x00000018ff037819 */ /* 0x000fe20000011461 */
[----:B------:R-:W-:Y:S01]  /*a000*/  IMAD R61, R0, R80, R61 ;  /* 0x00000050003d7224 */ /* 0x000fe200078e023d */
[----:B------:R-:W-:Y:S01]  /*a010*/  LOP3.LUT R0, R152, UR8, RZ, 0xfc, !PT ;  /* 0x0000000898007c12 */ /* 0x000fe2000f8efcff */
[C---:B------:R-:W-:Y:S01]  /*a020*/  IMAD R62, R76.reuse, R66, RZ ;  /* 0x000000424c3e7224 */ /* 0x040fe200078e02ff */
[----:B------:R-:W-:Y:S01]  /*a030*/  I2IP.S8.S32.SAT R50, R59, R58, RZ ;  /* 0x0000003a3b327239 */ /* 0x000fe200000014ff */
[----:B------:R-:W-:Y:S02]  /*a040*/  IMAD R63, R76, R67, RZ ;  /* 0x000000434c3f7224 */ /* 0x000fe400078e02ff */
[----:B------:R1:W-:Y:S01]  /*a050*/  STS.128 [R0+UR49+0x6200], R168 ;  /* 0x006200a800007988 */ /* 0x0003e20008000c31 */
[-C--:B------:R-:W-:Y:S01]  /*a060*/  IMAD R62, R3, R80.reuse, R62 ;  /* 0x00000050033e7224 */ /* 0x080fe200078e023e */
[----:B------:R-:W-:Y:S01]  /*a070*/  IADD3 R3, PT, PT, R0, UR49, RZ ;  /* 0x0000003100037c10 */ /* 0x000fe2000fffe0ff */
[----:B------:R-:W-:Y:S01]  /*a080*/  IMAD R63, R96, R80, R63 ;  /* 0x00000050603f7224 */ /* 0x000fe200078e023f */
[----:B------:R-:W-:Y:S02]  /*a090*/  I2IP.S8.S32.SAT R50, R57, R56, R50 ;  /* 0x0000003839327239 */ /* 0x000fe40000001432 */
        /* <DEDUP_REMOVED lines=24> */
.L_x_129:
[----:B------:R-:W-:Y:S05]  /*a220*/  BSYNC.RECONVERGENT B0 ;  /* 0x0000000000007941 */ /* 0x000fea0003800200 */
.L_x_128:
[----:B-1----:R-:W-:Y:S01]  /*a230*/  IADD3 R0, PT, PT, R79, 0x1, RZ ;  /* 0x000000014f007810 */ /* 0x002fe20007ffe0ff */
[----:B------:R-:W-:Y:S04]  /*a240*/  BSSY.RECONVERGENT B0, `(.L_x_130) ;  /* 0x0000003000007945 */ /* 0x000fe80003800200 */
[----:B------:R-:W-:Y:S05]  /*a250*/  @P0 BRA `(.L_x_131) ;  /* 0x0000000000040947 */ /* 0x000fea0003800000 */
[----:B------:R-:W-:Y:S04]  /*a260*/  DEPBAR.LE SB0, 0x1 ;  /* 0x000080400000791a */ /* 0x000fe80000000000 */
.L_x_131:
[----:B------:R-:W-:Y:S05]  /*a270*/  BSYNC.RECONVERGENT B0 ;  /* 0x0000000000007941 */ /* 0x000fea0003800200 */
.L_x_130:
[----:B------:R-:W-:Y:S01]  /*a280*/  BAR.SYNC.DEFER_BLOCKING 0x1, 0x80 ;  /* 0x0042000000007b1d */ /* 0x000fe20000010000 */
[----:B------:R-:W-:Y:S01]  /*a290*/  ISETP.NE.AND P2, PT, R166, RZ, PT ;  /* 0x000000ffa600720c */ /* 0x000fe20003f45270 */
[----:B------:R-:W-:Y:S01]  /*a2a0*/  UISETP.NE.AND UP0, UPT, UR54, 0x2, UPT ;  /* 0x000000023600788c */ /* 0x000fe2000bf05270 */
[----:B------:R-:W-:Y:S01]  /*a2b0*/  ISETP.NE.AND P0, PT, R167, 0x2, PT ;  /* 0x00000002a700780c */ /* 0x000fe20003f05270 */
[----:B------:R-:W-:Y:S01]  /*a2c0*/  IMAD.IADD R20, R75, 0x1, R143 ;  /* 0x000000014b147824 */ /* 0x000fe200078e028f */
[----:B------:R-:W-:Y:S01]  /*a2d0*/  ISETP.NE.AND P1, PT, R0, 0x2, PT ;  /* 0x000000020000780c */ /* 0x000fe20003f25270 */
[----:B------:R-:W-:Y:S01]  /*a2e0*/  USEL UR54, UR54, URZ, UP0 ;  /* 0x000000ff36367287 */ /* 0x000fe20008000000 */
[----:B------:R-:W-:Y:S01]  /*a2f0*/  SEL R3, RZ, 0x1, P0 ;  /* 0x00000001ff037807 */ /* 0x000fe20000000000 */
[----:B------:R-:W-:Y:S01]  /*a300*/  IMAD.IADD R21, R77, 0x1, R150 ;  /* 0x000000014d157824 */ /* 0x000fe200078e0296 */
[----:B------:R-:W-:Y:S02]  /*a310*/  SEL R4, RZ, 0x1, P1 ;  /* 0x00000001ff047807 */ /* 0x000fe40000800000 */
[----:B------:R-:W-:Y:S02]  /*a320*/  LOP3.LUT R160, R160, R3, RZ, 0x3c, !PT ;  /* 0x00000003a0a07212 */ /* 0x000fe400078e3cff */
[----:B------:R-:W-:Y:S02]  /*a330*/  LOP3.LUT R161, R161, R4, RZ, 0x3c, !PT ;  /* 0x00000004a1a17212 */ /* 0x000fe400078e3cff */
[----:B------:R-:W-:Y:S02]  /*a340*/  @P2 R2UR UR36, R157 ;  /* 0x000000009d2422ca */ /* 0x000fe400000e0000 */
[----:B------:R-:W-:Y:S02]  /*a350*/  SEL R167, R167, RZ, P0 ;  /* 0x000000ffa7a77207 */ /* 0x000fe40000000000 */
[----:B------:R-:W-:Y:S01]  /*a360*/  SEL R79, R0, RZ, P1 ;  /* 0x000000ff004f7207 */ /* 0x000fe20000800000 */
[----:B------:R-:W-:Y:S10]  /*a370*/  @P2 BRA `(.L_x_132) ;  /* 0xffffffac00982947 */ /* 0x000ff4000383ffff */
[----:B------:R-:W-:Y:S05]  /*a380*/  EXIT ;  /* 0x000000000000794d */ /* 0x000fea0003800000 */
.L_x_20:
[----:B--2---:R2:W1:Y:S02]  /*a390*/  SYNCS.PHASECHK.TRANS64.TRYWAIT P0, [R3+URZ+0x1b0], R2 ;  /* 0x0001b002030075a7 */ /* 0x00446400080011ff */
[----:B-1----:R-:W-:Y:S05]  /*a3a0*/  @!P0 NANOSLEEP.SYNCS 0x989680 ;  /* 0x009896800000895d */ /* 0x002fea0003900000 */
[----:B------:R-:W1:Y:S02]  /*a3b0*/  @!P0 SYNCS.PHASECHK.TRANS64 P0, [R3+URZ+0x1b0], R2 ;  /* 0x0001b002030085a7 */ /* 0x000e6400080010ff */
[----:B-1----:R-:W-:Y:S05]  /*a3c0*/  @!P0 BRA `(.L_x_20) ;  /* 0xfffffffc00f08947 */ /* 0x002fea000383ffff */
[----:B------:R-:W-:Y:S05]  /*a3d0*/  BRA `(.L_x_133) ;  /* 0xffffff7000e47947 */ /* 0x000fea000383ffff */
.L_x_23:
[----:B-1----:R-:W-:Y:S07]  /*a3e0*/  MOV R2, UR33 ;  /* 0x0000002100027c02 */ /* 0x002fee0008000f00 */
.L_x_134:
[----:B-1----:R1:W2:Y:S02]  /*a3f0*/  SYNCS.PHASECHK.TRANS64.TRYWAIT P0, [R2+URZ+0x90], R5 ;  /* 0x00009005020075a7 */ /* 0x0022a400080011ff */
[----:B--2---:R-:W-:Y:S05]  /*a400*/  @!P0 NANOSLEEP.SYNCS 0x989680 ;  /* 0x009896800000895d */ /* 0x004fea0003900000 */
[----:B------:R-:W2:Y:S02]  /*a410*/  @!P0 SYNCS.PHASECHK.TRANS64 P0, [R2+URZ+0x90], R5 ;  /* 0x00009005020085a7 */ /* 0x000ea400080010ff */
[----:B--2---:R-:W-:Y:S05]  /*a420*/  @!P0 BRA `(.L_x_134) ;  /* 0xfffffffc00f08947 */ /* 0x004fea000383ffff */
[----:B------:R-:W-:Y:S05]  /*a430*/  BRA `(.L_x_22) ;  /* 0xffffff7400347947 */ /* 0x000fea000383ffff */
.L_x_29:
[----:B-1----:R-:W-:Y:S07]  /*a440*/  MOV R2, UR17 ;  /* 0x0000001100027c02 */ /* 0x002fee0008000f00 */
.L_x_135:
[----:B-1----:R1:W2:Y:S02]  /*a450*/  SYNCS.PHASECHK.TRANS64.TRYWAIT P0, [R2+URZ+0x90], R5 ;  /* 0x00009005020075a7 */ /* 0x0022a400080011ff */
[----:B--2---:R-:W-:Y:S05]  /*a460*/  @!P0 NANOSLEEP.SYNCS 0x989680 ;  /* 0x009896800000895d */ /* 0x004fea0003900000 */
[----:B------:R-:W2:Y:S02]  /*a470*/  @!P0 SYNCS.PHASECHK.TRANS64 P0, [R2+URZ+0x90], R5 ;  /* 0x00009005020085a7 */ /* 0x000ea400080010ff */
[----:B--2---:R-:W-:Y:S05]  /*a480*/  @!P0 BRA `(.L_x_135) ;  /* 0xfffffffc00f08947 */ /* 0x004fea000383ffff */
[----:B------:R-:W-:Y:S05]  /*a490*/  BRA `(.L_x_28) ;  /* 0xffffff7400dc7947 */ /* 0x000fea000383ffff */
.L_x_33:
[----:B-1----:R1:W2:Y:S02]  /*a4a0*/  SYNCS.PHASECHK.TRANS64.TRYWAIT P0, [R2+URZ+0x160], R3 ;  /* 0x00016003020075a7 */ /* 0x0022a400080011ff */
[----:B--2---:R-:W-:Y:S05]  /*a4b0*/  @!P0 NANOSLEEP.SYNCS 0x989680 ;  /* 0x009896800000895d */ /* 0x004fea0003900000 */
[----:B------:R-:W2:Y:S02]  /*a4c0*/  @!P0 SYNCS.PHASECHK.TRANS64 P0, [R2+URZ+0x160], R3 ;  /* 0x00016003020085a7 */ /* 0x000ea400080010ff */
[----:B--2---:R-:W-:Y:S05]  /*a4d0*/  @!P0 BRA `(.L_x_33) ;  /* 0xfffffffc00f08947 */ /* 0x004fea000383ffff */
[----:B------:R-:W-:Y:S05]  /*a4e0*/  BRA `(.L_x_136) ;  /* 0xffffff78006c7947 */ /* 0x000fea000383ffff */
.L_x_37:
[----:B----4-:R-:W-:-:S07]  /*a4f0*/  MOV R0, UR5 ;  /* 0x0000000500007c02 */ /* 0x010fce0008000f00 */
.L_x_137:
[----:B-1----:R1:W2:Y:S02]  /*a500*/  SYNCS.PHASECHK.TRANS64.TRYWAIT P0, [R0+URZ], R3 ;  /* 0x00000003000075a7 */ /* 0x0022a400080011ff */
[----:B--2---:R-:W-:Y:S05]  /*a510*/  @!P0 NANOSLEEP.SYNCS 0x989680 ;  /* 0x009896800000895d */ /* 0x004fea0003900000 */
[----:B------:R-:W2:Y:S02]  /*a520*/  @!P0 SYNCS.PHASECHK.TRANS64 P0, [R0+URZ], R3 ;  /* 0x00000003000085a7 */ /* 0x000ea400080010ff */
[----:B--2---:R-:W-:Y:S05]  /*a530*/  @!P0 BRA `(.L_x_137) ;  /* 0xfffffffc00f08947 */ /* 0x004fea000383ffff */
[----:B------:R-:W-:Y:S05]  /*a540*/  BRA `(.L_x_138) ;  /* 0xffffff7c00dc7947 */ /* 0x000fea000383ffff */
.L_x_38:
[----:B----4-:R-:W-:-:S07]  /*a550*/  MOV R0, UR5 ;  /* 0x0000000500007c02 */ /* 0x010fce0008000f00 */
.L_x_139:
[----:B-1----:R1:W2:Y:S02]  /*a560*/  SYNCS.PHASECHK.TRANS64.TRYWAIT P0, [R0+URZ], R3 ;  /* 0x00000003000075a7 */ /* 0x0022a400080011ff */
[----:B--2---:R-:W-:Y:S05]  /*a570*/  @!P0 NANOSLEEP.SYNCS 0x989680 ;  /* 0x009896800000895d */ /* 0x004fea0003900000 */
[----:B------:R-:W2:Y:S02]  /*a580*/  @!P0 SYNCS.PHASECHK.TRANS64 P0, [R0+URZ], R3 ;  /* 0x00000003000085a7 */ /* 0x000ea400080010ff */
[----:B--2---:R-:W-:Y:S05]  /*a590*/  @!P0 BRA `(.L_x_139) ;  /* 0xfffffffc00f08947 */ /* 0x004fea000383ffff */
[----:B------:R-:W-:Y:S05]  /*a5a0*/  BRA `(.L_x_140) ;  /* 0xffffff7c00e87947 */ /* 0x000fea000383ffff */
.L_x_39:
[----:B----4-:R-:W-:-:S07]  /*a5b0*/  MOV R0, UR5 ;  /* 0x0000000500007c02 */ /* 0x010fce0008000f00 */
.L_x_141:
[----:B-1----:R1:W2:Y:S02]  /*a5c0*/  SYNCS.PHASECHK.TRANS64.TRYWAIT P0, [R0+URZ], R3 ;  /* 0x00000003000075a7 */ /* 0x0022a400080011ff */
[----:B--2---:R-:W-:Y:S05]  /*a5d0*/  @!P0 NANOSLEEP.SYNCS 0x989680 ;  /* 0x009896800000895d */ /* 0x004fea0003900000 */
[----:B------:R-:W2:Y:S02]  /*a5e0*/  @!P0 SYNCS.PHASECHK.TRANS64 P0, [R0+URZ], R3 ;  /* 0x00000003000085a7 */ /* 0x000ea400080010ff */
[----:B--2---:R-:W-:Y:S05]  /*a5f0*/  @!P0 BRA `(.L_x_141) ;  /* 0xfffffffc00f08947 */ /* 0x004fea000383ffff */
[----:B------:R-:W-:Y:S05]  /*a600*/  BRA `(.L_x_142) ;  /* 0xffffff7c00f47947 */ /* 0x000fea000383ffff */
.L_x_40:
[----:B----4-:R-:W-:-:S07]  /*a610*/  MOV R0, UR5 ;  /* 0x0000000500007c02 */ /* 0x010fce0008000f00 */
.L_x_143:
[----:B-1----:R1:W2:Y:S02]  /*a620*/  SYNCS.PHASECHK.TRANS64.TRYWAIT P0, [R0+URZ], R3 ;  /* 0x00000003000075a7 */ /* 0x0022a400080011ff */
[----:B--2---:R-:W-:Y:S05]  /*a630*/  @!P0 NANOSLEEP.SYNCS 0x989680 ;  /* 0x009896800000895d */ /* 0x004fea0003900000 */
[----:B------:R-:W2:Y:S02]  /*a640*/  @!P0 SYNCS.PHASECHK.TRANS64 P0, [R0+URZ], R3 ;  /* 0x00000003000085a7 */ /* 0x000ea400080010ff */
[----:B--2---:R-:W-:Y:S05]  /*a650*/  @!P0 BRA `(.L_x_143) ;  /* 0xfffffffc00f08947 */ /* 0x004fea000383ffff */
[----:B------:R-:W-:Y:S05]  /*a660*/  BRA `(.L_x_144) ;  /* 0xffffff8000007947 */ /* 0x000fea000383ffff */
.L_x_41:
[----:B----4-:R-:W-:-:S07]  /*a670*/  MOV R0, UR5 ;  /* 0x0000000500007c02 */ /* 0x010fce0008000f00 */
.L_x_145:
[----:B-1----:R1:W2:Y:S02]  /*a680*/  SYNCS.PHASECHK.TRANS64.TRYWAIT P0, [R0+URZ], R3 ;  /* 0x00000003000075a7 */ /* 0x0022a400080011ff */
[----:B--2---:R-:W-:Y:S05]  /*a690*/  @!P0 NANOSLEEP.SYNCS 0x989680 ;  /* 0x009896800000895d */ /* 0x004fea0003900000 */
[----:B------:R-:W2:Y:S02]  /*a6a0*/  @!P0 SYNCS.PHASECHK.TRANS64 P0, [R0+URZ], R3 ;  /* 0x00000003000085a7 */ /* 0x000ea400080010ff */
[----:B--2---:R-:W-:Y:S05]  /*a6b0*/  @!P0 BRA `(.L_x_145) ;  /* 0xfffffffc00f08947 */ /* 0x004fea000383ffff */
[----:B------:R-:W-:Y:S05]  /*a6c0*/  BRA `(.L_x_146) ;  /* 0xffffff80000c7947 */ /* 0x000fea000383ffff */
.L_x_42:
[----:B----4-:R-:W-:-:S07]  /*a6d0*/  MOV R0, UR5 ;  /* 0x0000000500007c02 */ /* 0x010fce0008000f00 */
.L_x_147:
[----:B-1----:R1:W2:Y:S02]  /*a6e0*/  SYNCS.PHASECHK.TRANS64.TRYWAIT P0, [R0+URZ], R3 ;  /* 0x00000003000075a7 */ /* 0x0022a400080011ff */
[----:B--2---:R-:W-:Y:S05]  /*a6f0*/  @!P0 NANOSLEEP.SYNCS 0x989680 ;  /* 0x009896800000895d */ /* 0x004fea0003900000 */
[----:B------:R-:W2:Y:S02]  /*a700*/  @!P0 SYNCS.PHASECHK.TRANS64 P0, [R0+URZ], R3 ;  /* 0x00000003000085a7 */ /* 0x000ea400080010ff */
[----:B--2---:R-:W-:Y:S05]  /*a710*/  @!P0 BRA `(.L_x_147) ;  /* 0xfffffffc00f08947 */ /* 0x004fea000383ffff */
[----:B------:R-:W-:Y:S05]  /*a720*/  BRA `(.L_x_148) ;  /* 0xffffff8000187947 */ /* 0x000fea000383ffff */
.L_x_43:
[----:B----4-:R-:W-:-:S07]  /*a730*/  MOV R0, UR5 ;  /* 0x0000000500007c02 */ /* 0x010fce0008000f00 */
.L_x_149:
[----:B-1----:R1:W2:Y:S02]  /*a740*/  SYNCS.PHASECHK.TRANS64.TRYWAIT P0, [R0+URZ], R3 ;  /* 0x00000003000075a7 */ /* 0x0022a400080011ff */
[----:B--2---:R-:W-:Y:S05]  /*a750*/  @!P0 NANOSLEEP.SYNCS 0x989680 ;  /* 0x009896800000895d */ /* 0x004fea0003900000 */
[----:B------:R-:W2:Y:S02]  /*a760*/  @!P0 SYNCS.PHASECHK.TRANS64 P0, [R0+URZ], R3 ;  /* 0x00000003000085a7 */ /* 0x000ea400080010ff */
[----:B--2---:R-:W-:Y:S05]  /*a770*/  @!P0 BRA `(.L_x_149) ;  /* 0xfffffffc00f08947 */ /* 0x004fea000383ffff */
[----:B------:R-:W-:Y:S05]  /*a780*/  BRA `(.L_x_150) ;  /* 0xffffff8000247947 */ /* 0x000fea000383ffff */
.L_x_44:
[----:B----4-:R-:W-:-:S07]  /*a790*/  MOV R0, UR5 ;  /* 0x0000000500007c02 */ /* 0x010fce0008000f00 */
.L_x_151:
[----:B-1----:R1:W2:Y:S02]  /*a7a0*/  SYNCS.PHASECHK.TRANS64.TRYWAIT P0, [R0+URZ], R3 ;  /* 0x00000003000075a7 */ /* 0x0022a400080011ff */
[----:B--2---:R-:W-:Y:S05]  /*a7b0*/  @!P0 NANOSLEEP.SYNCS 0x989680 ;  /* 0x009896800000895d */ /* 0x004fea0003900000 */
[----:B------:R-:W2:Y:S02]  /*a7c0*/  @!P0 SYNCS.PHASECHK.TRANS64 P0, [R0+URZ], R3 ;  /* 0x00000003000085a7 */ /* 0x000ea400080010ff */
[----:B--2---:R-:W-:Y:S05]  /*a7d0*/  @!P0 BRA `(.L_x_151) ;  /* 0xfffffffc00f08947 */ /* 0x004fea000383ffff */
[----:B------:R-:W-:Y:S05]  /*a7e0*/  BRA `(.L_x_152) ;  /* 0xffffff8000307947 */ /* 0x000fea000383ffff */
.L_x_45:
[----:B----4-:R-:W-:-:S07]  /*a7f0*/  MOV R0, UR5 ;  /* 0x0000000500007c02 */ /* 0x010fce0008000f00 */
.L_x_153:
[----:B-1----:R1:W2:Y:S02]  /*a800*/  SYNCS.PHASECHK.TRANS64.TRYWAIT P0, [R0+URZ], R3 ;  /* 0x00000003000075a7 */ /* 0x0022a400080011ff */
[----:B--2---:R-:W-:Y:S05]  /*a810*/  @!P0 NANOSLEEP.SYNCS 0x989680 ;  /* 0x009896800000895d */ /* 0x004fea0003900000 */
[----:B------:R-:W2:Y:S02]  /*a820*/  @!P0 SYNCS.PHASECHK.TRANS64 P0, [R0+URZ], R3 ;  /* 0x00000003000085a7 */ /* 0x000ea400080010ff */
[----:B--2---:R-:W-:Y:S05]  /*a830*/  @!P0 BRA `(.L_x_153) ;  /* 0xfffffffc00f08947 */ /* 0x004fea000383ffff */
[----:B------:R-:W-:Y:S05]  /*a840*/  BRA `(.L_x_154) ;  /* 0xffffff80003c7947 */ /* 0x000fea000383ffff */
.L_x_46:
[----:B----4-:R-:W-:-:S07]  /*a850*/  MOV R0, UR5 ;  /* 0x0000000500007c02 */ /* 0x010fce0008000f00 */
.L_x_155:
[----:B-1----:R1:W2:Y:S02]  /*a860*/  SYNCS.PHASECHK.TRANS64.TRYWAIT P0, [R0+URZ], R3 ;  /* 0x00000003000075a7 */ /* 0x0022a400080011ff */
[----:B--2---:R-:W-:Y:S05]  /*a870*/  @!P0 NANOSLEEP.SYNCS 0x989680 ;  /* 0x009896800000895d */ /* 0x004fea0003900000 */
[----:B------:R-:W2:Y:S02]  /*a880*/  @!P0 SYNCS.PHASECHK.TRANS64 P0, [R0+URZ], R3 ;  /* 0x00000003000085a7 */ /* 0x000ea400080010ff */
[----:B--2---:R-:W-:Y:S05]  /*a890*/  @!P0 BRA `(.L_x_155) ;  /* 0xfffffffc00f08947 */ /* 0x004fea000383ffff */
[----:B------:R-:W-:Y:S05]  /*a8a0*/  BRA `(.L_x_156) ;  /* 0xffffff8000487947 */ /* 0x000fea000383ffff */
.L_x_47:
[----:B----4-:R-:W-:-:S07]  /*a8b0*/  MOV R0, UR5 ;  /* 0x0000000500007c02 */ /* 0x010fce0008000f00 */
.L_x_157:
[----:B-1----:R1:W2:Y:S02]  /*a8c0*/  SYNCS.PHASECHK.TRANS64.TRYWAIT P0, [R0+URZ], R3 ;  /* 0x00000003000075a7 */ /* 0x0022a400080011ff */
[----:B--2---:R-:W-:Y:S05]  /*a8d0*/  @!P0 NANOSLEEP.SYNCS 0x989680 ;  /* 0x009896800000895d */ /* 0x004fea0003900000 */
[----:B------:R-:W2:Y:S02]  /*a8e0*/  @!P0 SYNCS.PHASECHK.TRANS64 P0, [R0+URZ], R3 ;  /* 0x00000003000085a7 */ /* 0x000ea400080010ff */
[----:B--2---:R-:W-:Y:S05]  /*a8f0*/  @!P0 BRA `(.L_x_157) ;  /* 0xfffffffc00f08947 */ /* 0x004fea000383ffff */
[----:B------:R-:W-:Y:S05]  /*a900*/  BRA `(.L_x_158) ;  /* 0xffffff8000547947 */ /* 0x000fea000383ffff */
.L_x_48:
[----:B----4-:R-:W-:-:S07]  /*a910*/  MOV R0, UR5 ;  /* 0x0000000500007c02 */ /* 0x010fce0008000f00 */
.L_x_159:
[----:B-1----:R1:W2:Y:S02]  /*a920*/  SYNCS.PHASECHK.TRANS64.TRYWAIT P0, [R0+URZ], R3 ;  /* 0x00000003000075a7 */ /* 0x0022a400080011ff */
[----:B--2---:R-:W-:Y:S05]  /*a930*/  @!P0 NANOSLEEP.SYNCS 0x989680 ;  /* 0x009896800000895d */ /* 0x004fea0003900000 */
[----:B------:R-:W2:Y:S02]  /*a940*/  @!P0 SYNCS.PHASECHK.TRANS64 P0, [R0+URZ], R3 ;  /* 0x00000003000085a7 */ /* 0x000ea400080010ff */
[----:B--2---:R-:W-:Y:S05]  /*a950*/  @!P0 BRA `(.L_x_159) ;  /* 0xfffffffc00f08947 */ /* 0x004fea000383ffff */
[----:B------:R-:W-:Y:S05]  /*a960*/  BRA `(.L_x_160) ;  /* 0xffffff8000607947 */ /* 0x000fea000383ffff */
.L_x_49:
[----:B----4-:R-:W-:-:S07]  /*a970*/  MOV R0, UR5 ;  /* 0x0000000500007c02 */ /* 0x010fce0008000f00 */
.L_x_161:
[----:B-1----:R1:W2:Y:S02]  /*a980*/  SYNCS.PHASECHK.TRANS64.TRYWAIT P0, [R0+URZ], R3 ;  /* 0x00000003000075a7 */ /* 0x0022a400080011ff */
[----:B--2---:R-:W-:Y:S05]  /*a990*/  @!P0 NANOSLEEP.SYNCS 0x989680 ;  /* 0x009896800000895d */ /* 0x004fea0003900000 */
[----:B------:R-:W2:Y:S02]  /*a9a0*/  @!P0 SYNCS.PHASECHK.TRANS64 P0, [R0+URZ], R3 ;  /* 0x00000003000085a7 */ /* 0x000ea400080010ff */
[----:B--2---:R-:W-:Y:S05]  /*a9b0*/  @!P0 BRA `(.L_x_161) ;  /* 0xfffffffc00f08947 */ /* 0x004fea000383ffff */
[----:B------:R-:W-:Y:S05]  /*a9c0*/  BRA `(.L_x_162) ;  /* 0xffffff80006c7947 */ /* 0x000fea000383ffff */
.L_x_50:
[----:B----4-:R-:W-:-:S07]  /*a9d0*/  MOV R0, UR5 ;  /* 0x0000000500007c02 */ /* 0x010fce0008000f00 */
.L_x_163:
[----:B-1----:R1:W2:Y:S02]  /*a9e0*/  SYNCS.PHASECHK.TRANS64.TRYWAIT P0, [R0+URZ], R3 ;  /* 0x00000003000075a7 */ /* 0x0022a400080011ff */
[----:B--2---:R-:W-:Y:S05]  /*a9f0*/  @!P0 NANOSLEEP.SYNCS 0x989680 ;  /* 0x009896800000895d */ /* 0x004fea0003900000 */
[----:B------:R-:W2:Y:S02]  /*aa00*/  @!P0 SYNCS.PHASECHK.TRANS64 P0, [R0+URZ], R3 ;  /* 0x00000003000085a7 */ /* 0x000ea400080010ff */
[----:B--2---:R-:W-:Y:S05]  /*aa10*/  @!P0 BRA `(.L_x_163) ;  /* 0xfffffffc00f08947 */ /* 0x004fea000383ffff */
[----:B------:R-:W-:Y:S05]  /*aa20*/  BRA `(.L_x_164) ;  /* 0xffffff8000787947 */ /* 0x000fea000383ffff */
.L_x_51:
[----:B----4-:R-:W-:-:S07]  /*aa30*/  MOV R0, UR5 ;  /* 0x0000000500007c02 */ /* 0x010fce0008000f00 */
.L_x_165:
[----:B-1----:R1:W2:Y:S02]  /*aa40*/  SYNCS.PHASECHK.TRANS64.TRYWAIT P0, [R0+URZ], R3 ;  /* 0x00000003000075a7 */ /* 0x0022a400080011ff */
[----:B--2---:R-:W-:Y:S05]  /*aa50*/  @!P0 NANOSLEEP.SYNCS 0x989680 ;  /* 0x009896800000895d */ /* 0x004fea0003900000 */
[----:B------:R-:W2:Y:S02]  /*aa60*/  @!P0 SYNCS.PHASECHK.TRANS64 P0, [R0+URZ], R3 ;  /* 0x00000003000085a7 */ /* 0x000ea400080010ff */
[----:B--2---:R-:W-:Y:S05]  /*aa70*/  @!P0 BRA `(.L_x_165) ;  /* 0xfffffffc00f08947 */ /* 0x004fea000383ffff */
[----:B------:R-:W-:Y:S05]  /*aa80*/  BRA `(.L_x_166) ;  /* 0xffffff8000847947 */ /* 0x000fea000383ffff */
.L_x_52:
[----:B----4-:R-:W-:-:S07]  /*aa90*/  MOV R0, UR5 ;  /* 0x0000000500007c02 */ /* 0x010fce0008000f00 */
.L_x_167:
[----:B-1----:R1:W2:Y:S02]  /*aaa0*/  SYNCS.PHASECHK.TRANS64.TRYWAIT P0, [R0+URZ], R3 ;  /* 0x00000003000075a7 */ /* 0x0022a400080011ff */
[----:B--2---:R-:W-:Y:S05]  /*aab0*/  @!P0 NANOSLEEP.SYNCS 0x989680 ;  /* 0x009896800000895d */ /* 0x004fea0003900000 */
[----:B------:R-:W2:Y:S02]  /*aac0*/  @!P0 SYNCS.PHASECHK.TRANS64 P0, [R0+URZ], R3 ;  /* 0x00000003000085a7 */ /* 0x000ea400080010ff */
[----:B--2---:R-:W-:Y:S05]  /*aad0*/  @!P0 BRA `(.L_x_167) ;  /* 0xfffffffc00f08947 */ /* 0x004fea000383ffff */
[----:B------:R-:W-:Y:S05]  /*aae0*/  BRA `(.L_x_168) ;  /* 0xffffff8000907947 */ /* 0x000fea000383ffff */
.L_x_53:
[----:B----4-:R-:W-:-:S07]  /*aaf0*/  MOV R0, UR5 ;  /* 0x0000000500007c02 */ /* 0x010fce0008000f00 */
.L_x_169:
[----:B-1----:R1:W2:Y:S02]  /*ab00*/  SYNCS.PHASECHK.TRANS64.TRYWAIT P0, [R0+URZ], R3 ;  /* 0x00000003000075a7 */ /* 0x0022a400080011ff */
[----:B--2---:R-:W-:Y:S05]  /*ab10*/  @!P0 NANOSLEEP.SYNCS 0x989680 ;  /* 0x009896800000895d */ /* 0x004fea0003900000 */
[----:B------:R-:W2:Y:S02]  /*ab20*/  @!P0 SYNCS.PHASECHK.TRANS64 P0, [R0+URZ], R3 ;  /* 0x00000003000085a7 */ /* 0x000ea400080010ff */
[----:B--2---:R-:W-:Y:S05]  /*ab30*/  @!P0 BRA `(.L_x_169) ;  /* 0xfffffffc00f08947 */ /* 0x004fea000383ffff */
[----:B------:R-:W-:Y:S05]  /*ab40*/  BRA `(.L_x_170) ;  /* 0xffffff80009c7947 */ /* 0x000fea000383ffff */
.L_x_56:
[----:B-1----:R1:W2:Y:S02]  /*ab50*/  SYNCS.PHASECHK.TRANS64.TRYWAIT P0, [R0+URZ+0x1a0], R5 ;  /* 0x0001a005000075a7 */ /* 0x0022a400080011ff */
[----:B--2---:R-:W-:Y:S05]  /*ab60*/  @!P0 NANOSLEEP.SYNCS 0x989680 ;  /* 0x009896800000895d */ /* 0x004fea0003900000 */
[----:B------:R-:W2:Y:S02]  /*ab70*/  @!P0 SYNCS.PHASECHK.TRANS64 P0, [R0+URZ+0x1a0], R5 ;  /* 0x0001a005000085a7 */ /* 0x000ea400080010ff */
[----:B--2---:R-:W-:Y:S05]  /*ab80*/  @!P0 BRA `(.L_x_56) ;  /* 0xfffffffc00f08947 */ /* 0x004fea000383ffff */
[----:B------:R-:W-:Y:S05]  /*ab90*/  BRA `(.L_x_171) ;  /* 0xffffff8000f87947 */ /* 0x000fea000383ffff */
.L_x_57:
[----:B------:R-:W-:-:S07]  /*aba0*/  MOV R0, UR5 ;  /* 0x0000000500007c02 */ /* 0x000fce0008000f00 */
.L_x_172:
[----:B-1----:R1:W2:Y:S02]  /*abb0*/  SYNCS.PHASECHK.TRANS64.TRYWAIT P0, [R0+URZ+0x170], R5 ;  /* 0x00017005000075a7 */ /* 0x0022a400080011ff */
[----:B--2---:R-:W-:Y:S05]  /*abc0*/  @!P0 NANOSLEEP.SYNCS 0x989680 ;  /* 0x009896800000895d */ /* 0x004fea0003900000 */
[----:B------:R-:W2:Y:S02]  /*abd0*/  @!P0 SYNCS.PHASECHK.TRANS64 P0, [R0+URZ+0x170], R5 ;  /* 0x00017005000085a7 */ /* 0x000ea400080010ff */
[----:B--2---:R-:W-:Y:S05]  /*abe0*/  @!P0 BRA `(.L_x_172) ;  /* 0xfffffffc00f08947 */ /* 0x004fea000383ffff */
[----:B------:R-:W-:Y:S05]  /*abf0*/  BRA `(.L_x_173) ;  /* 0xffffff8400087947 */ /* 0x000fea000383ffff */
.L_x_58:
[----:B-1----:R1:W2:Y:S02]  /*ac00*/  SYNCS.PHASECHK.TRANS64.TRYWAIT P1, [R0+URZ+0x160], R5 ;  /* 0x00016005000075a7 */ /* 0x0022a400080211ff */
[----:B--2---:R-:W-:Y:S05]  /*ac10*/  @!P1 NANOSLEEP.SYNCS 0x989680 ;  /* 0x009896800000995d */ /* 0x004fea0003900000 */
[----:B------:R-:W2:Y:S02]  /*ac20*/  @!P1 SYNCS.PHASECHK.TRANS64 P1, [R0+URZ+0x160], R5 ;  /* 0x00016005000095a7 */ /* 0x000ea400080210ff */
[----:B--2---:R-:W-:Y:S05]  /*ac30*/  @!P1 BRA `(.L_x_58) ;  /* 0xfffffffc00f09947 */ /* 0x004fea000383ffff */
[----:B------:R-:W-:Y:S05]  /*ac40*/  BRA `(.L_x_174) ;  /* 0xffffff8400387947 */ /* 0x000fea000383ffff */
.L_x_61:
[----:B------:R-:W-:-:S07]  /*ac50*/  MOV R0, UR5 ;  /* 0x0000000500007c02 */ /* 0x000fce0008000f00 */
.L_x_175:
[----:B-1----:R1:W2:Y:S02]  /*ac60*/  SYNCS.PHASECHK.TRANS64.TRYWAIT P0, [R0+URZ+0x170], R3 ;  /* 0x00017003000075a7 */ /* 0x0022a400080011ff */
[----:B--2---:R-:W-:Y:S05]  /*ac70*/  @!P0 NANOSLEEP.SYNCS 0x989680 ;  /* 0x009896800000895d */ /* 0x004fea0003900000 */
[----:B------:R-:W2:Y:S02]  /*ac80*/  @!P0 SYNCS.PHASECHK.TRANS64 P0, [R0+URZ+0x170], R3 ;  /* 0x00017003000085a7 */ /* 0x000ea400080010ff */
[----:B--2---:R-:W-:Y:S05]  /*ac90*/  @!P0 BRA `(.L_x_175) ;  /* 0xfffffffc00f08947 */ /* 0x004fea000383ffff */
[----:B------:R-:W-:Y:S05]  /*aca0*/  BRA `(.L_x_60) ;  /* 0xffffff84008c7947 */ /* 0x000fea000383ffff */
.L_x_68:
[----:B-1----:R1:W2:Y:S02]  /*acb0*/  SYNCS.PHASECHK.TRANS64.TRYWAIT P1, [R0+URZ+0x160], R5 ;  /* 0x00016005000075a7 */ /* 0x0022a400080211ff */
[----:B--2---:R-:W-:Y:S05]  /*acc0*/  @!P1 NANOSLEEP.SYNCS 0x989680 ;  /* 0x009896800000995d */ /* 0x004fea0003900000 */
[----:B------:R-:W2:Y:S02]  /*acd0*/  @!P1 SYNCS.PHASECHK.TRANS64 P1, [R0+URZ+0x160], R5 ;  /* 0x00016005000095a7 */ /* 0x000ea400080210ff */
[----:B--2---:R-:W-:Y:S05]  /*ace0*/  @!P1 BRA `(.L_x_68) ;  /* 0xfffffffc00f09947 */ /* 0x004fea000383ffff */
[----:B------:R-:W-:Y:S05]  /*acf0*/  BRA `(.L_x_176) ;  /* 0xffffff8800e47947 */ /* 0x000fea000383ffff */
.L_x_69:
[----:B------:R-:W-:-:S07]  /*ad00*/  MOV R3, UR14 ;  /* 0x0000000e00037c02 */ /* 0x000fce0008000f00 */
.L_x_177:
[----:B-1----:R1:W2:Y:S02]  /*ad10*/  SYNCS.PHASECHK.TRANS64.TRYWAIT P0, [R3+URZ+0x190], R0 ;  /* 0x00019000030075a7 */ /* 0x0022a400080011ff */
[----:B--2---:R-:W-:Y:S05]  /*ad20*/  @!P0 NANOSLEEP.SYNCS 0x989680 ;  /* 0x009896800000895d */ /* 0x004fea0003900000 */
[----:B------:R-:W2:Y:S02]  /*ad30*/  @!P0 SYNCS.PHASECHK.TRANS64 P0, [R3+URZ+0x190], R0 ;  /* 0x00019000030085a7 */ /* 0x000ea400080010ff */
[----:B--2---:R-:W-:Y:S05]  /*ad40*/  @!P0 BRA `(.L_x_177) ;  /* 0xfffffffc00f08947 */ /* 0x004fea000383ffff */
[----:B------:R-:W-:Y:S05]  /*ad50*/  BRA `(.L_x_178) ;  /* 0xffffff8c00187947 */ /* 0x000fea000383ffff */
.L_x_72:
[----:B------:R-:W-:Y:S07]  /*ad60*/  MOV R0, UR7 ;  /* 0x0000000700007c02 */ /* 0x000fee0008000f00 */
.L_x_179:
[----:B-1----:R1:W2:Y:S02]  /*ad70*/  SYNCS.PHASECHK.TRANS64.TRYWAIT P0, [R0+URZ], R3 ;  /* 0x00000003000075a7 */ /* 0x0022a400080011ff */
[----:B--2---:R-:W-:Y:S05]  /*ad80*/  @!P0 NANOSLEEP.SYNCS 0x989680 ;  /* 0x009896800000895d */ /* 0x004fea0003900000 */
[----:B------:R-:W2:Y:S02]  /*ad90*/  @!P0 SYNCS.PHASECHK.TRANS64 P0, [R0+URZ], R3 ;  /* 0x00000003000085a7 */ /* 0x000ea400080010ff */
[----:B--2---:R-:W-:Y:S05]  /*ada0*/  @!P0 BRA `(.L_x_179) ;  /* 0xfffffffc00f08947 */ /* 0x004fea000383ffff */
[----:B------:R-:W-:Y:S05]  /*adb0*/  BRA `(.L_x_71) ;  /* 0xffffff8c00387947 */ /* 0x000fea000383ffff */
.L_x_75:
[----:B------:R-:W-:-:S07]  /*adc0*/  MOV R0, UR5 ;  /* 0x0000000500007c02 */ /* 0x000fce0008000f00 */
.L_x_180:
[----:B--2---:R2:W3:Y:S02]  /*add0*/  SYNCS.PHASECHK.TRANS64.TRYWAIT P0, [R0+URZ], R3 ;  /* 0x00000003000075a7 */ /* 0x0044e400080011ff */
[----:B---3--:R-:W-:Y:S05]  /*ade0*/  @!P0 NANOSLEEP.SYNCS 0x989680 ;  /* 0x009896800000895d */ /* 0x008fea0003900000 */
[----:B------:R-:W3:Y:S02]  /*adf0*/  @!P0 SYNCS.PHASECHK.TRANS64 P0, [R0+URZ], R3 ;  /* 0x00000003000085a7 */ /* 0x000ee400080010ff */
[----:B---3--:R-:W-:Y:S05]  /*ae00*/  @!P0 BRA `(.L_x_180) ;  /* 0xfffffffc00f08947 */ /* 0x008fea000383ffff */
[----:B------:R-:W-:Y:S05]  /*ae10*/  BRA `(.L_x_181) ;  /* 0xffffff8c00d87947 */ /* 0x000fea000383ffff */
.L_x_76:
[----:B------:R-:W-:-:S07]  /*ae20*/  MOV R0, UR6 ;  /* 0x0000000600007c02 */ /* 0x000fce0008000f00 */
.L_x_182:
[----:B--2---:R2:W3:Y:S02]  /*ae30*/  SYNCS.PHASECHK.TRANS64.TRYWAIT P0, [R0+URZ], R3 ;  /* 0x00000003000075a7 */ /* 0x0044e400080011ff */
[----:B---3--:R-:W-:Y:S05]  /*ae40*/  @!P0 NANOSLEEP.SYNCS 0x989680 ;  /* 0x009896800000895d */ /* 0x008fea0003900000 */
[----:B------:R-:W3:Y:S02]  /*ae50*/  @!P0 SYNCS.PHASECHK.TRANS64 P0, [R0+URZ], R3 ;  /* 0x00000003000085a7 */ /* 0x000ee400080010ff */
[----:B---3--:R-:W-:Y:S05]  /*ae60*/  @!P0 BRA `(.L_x_182) ;  /* 0xfffffffc00f08947 */ /* 0x008fea000383ffff */
[----:B------:R-:W-:Y:S05]  /*ae70*/  BRA `(.L_x_183) ;  /* 0xffffff8c00e47947 */ /* 0x000fea000383ffff */
.L_x_81:
[----:B--2---:R2:W3:Y:S02]  /*ae80*/  SYNCS.PHASECHK.TRANS64.TRYWAIT P0, [R0+URZ+0x160], R3 ;  /* 0x00016003000075a7 */ /* 0x0044e400080011ff */
[----:B---3--:R-:W-:Y:S05]  /*ae90*/  @!P0 NANOSLEEP.SYNCS 0x989680 ;  /* 0x009896800000895d */ /* 0x008fea0003900000 */
[----:B------:R-:W3:Y:S02]  /*aea0*/  @!P0 SYNCS.PHASECHK.TRANS64 P0, [R0+URZ+0x160], R3 ;  /* 0x00016003000085a7 */ /* 0x000ee400080010ff */
[----:B---3--:R-:W-:Y:S05]  /*aeb0*/  @!P0 BRA `(.L_x_81) ;  /* 0xfffffffc00f08947 */ /* 0x008fea000383ffff */
[----:B------:R-:W-:Y:S05]  /*aec0*/  BRA `(.L_x_184) ;  /* 0xffffff9000ec7947 */ /* 0x000fea000383ffff */
.L_x_84:
[----:B------:R-:W-:Y:S07]  /*aed0*/  MOV R0, UR7 ;  /* 0x0000000700007c02 */ /* 0x000fee0008000f00 */
.L_x_185:
[----:B--2---:R2:W3:Y:S02]  /*aee0*/  SYNCS.PHASECHK.TRANS64.TRYWAIT P0, [R0+URZ+0x158], R3 ;  /* 0x00015803000075a7 */ /* 0x0044e400080011ff */
[----:B---3--:R-:W-:Y:S05]  /*aef0*/  @!P0 NANOSLEEP.SYNCS 0x989680 ;  /* 0x009896800000895d */ /* 0x008fea0003900000 */
[----:B------:R-:W3:Y:S02]  /*af00*/  @!P0 SYNCS.PHASECHK.TRANS64 P0, [R0+URZ+0x158], R3 ;  /* 0x00015803000085a7 */ /* 0x000ee400080010ff */
[----:B---3--:R-:W-:Y:S05]  /*af10*/  @!P0 BRA `(.L_x_185) ;  /* 0xfffffffc00f08947 */ /* 0x008fea000383ffff */
[----:B------:R-:W-:Y:S05]  /*af20*/  BRA `(.L_x_83) ;  /* 0xffffff9400cc7947 */ /* 0x000fea000383ffff */
.L_x_87:
[----:B------:R-:W-:Y:S07]  /*af30*/  MOV R3, UR7 ;  /* 0x0000000700037c02 */ /* 0x000fee0008000f00 */
.L_x_186:
[----:B-1----:R1:W2:Y:S02]  /*af40*/  SYNCS.PHASECHK.TRANS64.TRYWAIT P0, [R3+URZ+0x138], R12 ;  /* 0x0001380c030075a7 */ /* 0x0022a400080011ff */
[----:B--2---:R-:W-:Y:S05]  /*af50*/  @!P0 NANOSLEEP.SYNCS 0x989680 ;  /* 0x009896800000895d */ /* 0x004fea0003900000 */
[----:B------:R-:W2:Y:S02]  /*af60*/  @!P0 SYNCS.PHASECHK.TRANS64 P0, [R3+URZ+0x138], R12 ;  /* 0x0001380c030085a7 */ /* 0x000ea400080010ff */
[----:B--2---:R-:W-:Y:S05]  /*af70*/  @!P0 BRA `(.L_x_186) ;  /* 0xfffffffc00f08947 */ /* 0x004fea000383ffff */
[----:B------:R-:W-:Y:S05]  /*af80*/  BRA `(.L_x_187) ;  /* 0xffffff9800447947 */ /* 0x000fea000383ffff */
.L_x_88:
[----:B-1----:R-:W-:Y:S07]  /*af90*/  MOV R3, UR7 ;  /* 0x0000000700037c02 */ /* 0x002fee0008000f00 */
.L_x_188:
[----:B-1----:R1:W2:Y:S02]  /*afa0*/  SYNCS.PHASECHK.TRANS64.TRYWAIT P0, [R3+URZ+0x140], R12 ;  /* 0x0001400c030075a7 */ /* 0x0022a400080011ff */
[----:B--2---:R-:W-:Y:S05]  /*afb0*/  @!P0 NANOSLEEP.SYNCS 0x989680 ;  /* 0x009896800000895d */ /* 0x004fea0003900000 */
[----:B------:R-:W2:Y:S02]  /*afc0*/  @!P0 SYNCS.PHASECHK.TRANS64 P0, [R3+URZ+0x140], R12 ;  /* 0x0001400c030085a7 */ /* 0x000ea400080010ff */
[----:B--2---:R-:W-:Y:S05]  /*afd0*/  @!P0 BRA `(.L_x_188) ;  /* 0xfffffffc00f08947 */ /* 0x004fea000383ffff */
[----:B------:R-:W-:Y:S05]  /*afe0*/  BRA `(.L_x_189) ;  /* 0xffffff9800847947 */ /* 0x000fea000383ffff */
.L_x_89:
[----:B------:R-:W-:Y:S07]  /*aff0*/  MOV R3, UR7 ;  /* 0x0000000700037c02 */ /* 0x000fee0008000f00 */
.L_x_190:
[----:B-1----:R1:W2:Y:S02]  /*b000*/  SYNCS.PHASECHK.TRANS64.TRYWAIT P0, [R3+URZ+0x148], R12 ;  /* 0x0001480c030075a7 */ /* 0x0022a400080011ff */
[----:B--2---:R-:W-:Y:S05]  /*b010*/  @!P0 NANOSLEEP.SYNCS 0x989680 ;  /* 0x009896800000895d */ /* 0x004fea0003900000 */
[----:B------:R-:W2:Y:S02]  /*b020*/  @!P0 SYNCS.PHASECHK.TRANS64 P0, [R3+URZ+0x148], R12 ;  /* 0x0001480c030085a7 */ /* 0x000ea400080010ff */
[----:B--2---:R-:W-:Y:S05]  /*b030*/  @!P0 BRA `(.L_x_190) ;  /* 0xfffffffc00f08947 */ /* 0x004fea000383ffff */
[----:B------:R-:W-:Y:S05]  /*b040*/  BRA `(.L_x_191) ;  /* 0xffffff9c000c7947 */ /* 0x000fea000383ffff */
.L_x_91:
[----:B------:R-:W-:-:S07]  /*b050*/  MOV R0, UR7 ;  /* 0x0000000700007c02 */ /* 0x000fce0008000f00 */
.L_x_192:
[----:B-1----:R1:W3:Y:S02]  /*b060*/  SYNCS.PHASECHK.TRANS64.TRYWAIT P0, [R0+URZ+0x138], R3 ;  /* 0x00013803000075a7 */ /* 0x0022e400080011ff */
[----:B---3--:R-:W-:Y:S05]  /*b070*/  @!P0 NANOSLEEP.SYNCS 0x989680 ;  /* 0x009896800000895d */ /* 0x008fea0003900000 */
[----:B------:R-:W3:Y:S02]  /*b080*/  @!P0 SYNCS.PHASECHK.TRANS64 P0, [R0+URZ+0x138], R3 ;  /* 0x00013803000085a7 */ /* 0x000ee400080010ff */
[----:B---3--:R-:W-:Y:S05]  /*b090*/  @!P0 BRA `(.L_x_192) ;  /* 0xfffffffc00f08947 */ /* 0x008fea000383ffff */
[----:B------:R-:W-:Y:S05]  /*b0a0*/  BRA `(.L_x_193) ;  /* 0xffffff9c007c7947 */ /* 0x000fea000383ffff */
.L_x_92:
[----:B-1----:R-:W-:-:S07]  /*b0b0*/  MOV R0, UR7 ;  /* 0x0000000700007c02 */ /* 0x002fce0008000f00 */
.L_x_194:
[----:B-1----:R1:W3:Y:S02]  /*b0c0*/  SYNCS.PHASECHK.TRANS64.TRYWAIT P0, [R0+URZ+0x140], R3 ;  /* 0x00014003000075a7 */ /* 0x0022e400080011ff */
[----:B---3--:R-:W-:Y:S05]  /*b0d0*/  @!P0 NANOSLEEP.SYNCS 0x989680 ;  /* 0x009896800000895d */ /* 0x008fea0003900000 */
[----:B------:R-:W3:Y:S02]  /*b0e0*/  @!P0 SYNCS.PHASECHK.TRANS64 P0, [R0+URZ+0x140], R3 ;  /* 0x00014003000085a7 */ /* 0x000ee400080010ff */
[----:B---3--:R-:W-:Y:S05]  /*b0f0*/  @!P0 BRA `(.L_x_194) ;  /* 0xfffffffc00f08947 */ /* 0x008fea000383ffff */
[----:B------:R-:W-:Y:S05]  /*b100*/  BRA `(.L_x_195) ;  /* 0xffffff9c006c7947 */ /* 0x000fea000383ffff */
.L_x_94:
[----:B--2---:R2:W4:Y:S02]  /*b110*/  SYNCS.PHASECHK.TRANS64.TRYWAIT P0, [R0+URZ+0x160], R3 ;  /* 0x00016003000075a7 */ /* 0x00452400080011ff */
[----:B----4-:R-:W-:Y:S05]  /*b120*/  @!P0 NANOSLEEP.SYNCS 0x989680 ;  /* 0x009896800000895d */ /* 0x010fea0003900000 */
[----:B------:R-:W4:Y:S02]  /*b130*/  @!P0 SYNCS.PHASECHK.TRANS64 P0, [R0+URZ+0x160], R3 ;  /* 0x00016003000085a7 */ /* 0x000f2400080010ff */
[----:B----4-:R-:W-:Y:S05]  /*b140*/  @!P0 BRA `(.L_x_94) ;  /* 0xfffffffc00f08947 */ /* 0x010fea000383ffff */
[----:B------:R-:W-:Y:S05]  /*b150*/  BRA `(.L_x_196) ;  /* 0xffffffa000347947 */ /* 0x000fea000383ffff */
.L_x_104:
[----:B-1----:R1:W3:Y:S02]  /*b160*/  SYNCS.PHASECHK.TRANS64.TRYWAIT P1, [R3+URZ+0x120], R0 ;  /* 0x00012000030075a7 */ /* 0x0022e400080211ff */
[----:B---3--:R-:W-:Y:S05]  /*b170*/  @!P1 NANOSLEEP.SYNCS 0x989680 ;  /* 0x009896800000995d */ /* 0x008fea0003900000 */
[----:B------:R-:W3:Y:S02]  /*b180*/  @!P1 SYNCS.PHASECHK.TRANS64 P1, [R3+URZ+0x120], R0 ;  /* 0x00012000030095a7 */ /* 0x000ee400080210ff */
[----:B---3--:R-:W-:Y:S05]  /*b190*/  @!P1 BRA `(.L_x_104) ;  /* 0xfffffffc00f09947 */ /* 0x008fea000383ffff */
[----:B------:R-:W-:Y:S05]  /*b1a0*/  BRA `(.L_x_103) ;  /* 0xffffffac00507947 */ /* 0x000fea000383ffff */
.L_x_106:
[----:B-1----:R1:W4:Y:S02]  /*b1b0*/  SYNCS.PHASECHK.TRANS64.TRYWAIT P0, [R112+URZ+0x180], R5 ;  /* 0x00018005700075a7 */ /* 0x00232400080011ff */
[----:B----4-:R-:W-:Y:S05]  /*b1c0*/  @!P0 NANOSLEEP.SYNCS 0x989680 ;  /* 0x009896800000895d */ /* 0x010fea0003900000 */
[----:B------:R-:W4:Y:S02]  /*b1d0*/  @!P0 SYNCS.PHASECHK.TRANS64 P0, [R112+URZ+0x180], R5 ;  /* 0x00018005700085a7 */ /* 0x000f2400080010ff */
[----:B----4-:R-:W-:Y:S05]  /*b1e0*/  @!P0 BRA `(.L_x_106) ;  /* 0xfffffffc00f08947 */ /* 0x010fea000383ffff */
[----:B------:R-:W-:Y:S05]  /*b1f0*/  BRA `(.L_x_105) ;  /* 0xffffffac00ac7947 */ /* 0x000fea000383ffff */
.L_x_116:
[----:B--2---:R2:W3:Y:S02]  /*b200*/  SYNCS.PHASECHK.TRANS64.TRYWAIT P0, [R6+URZ+0x120], R5 ;  /* 0x00012005060075a7 */ /* 0x0044e400080011ff */
[----:B---3--:R-:W-:Y:S05]  /*b210*/  @!P0 NANOSLEEP.SYNCS 0x989680 ;  /* 0x009896800000895d */ /* 0x008fea0003900000 */
[----:B------:R-:W3:Y:S02]  /*b220*/  @!P0 SYNCS.PHASECHK.TRANS64 P0, [R6+URZ+0x120], R5 ;  /* 0x00012005060085a7 */ /* 0x000ee400080010ff */
[----:B---3--:R-:W-:Y:S05]  /*b230*/  @!P0 BRA `(.L_x_116) ;  /* 0xfffffffc00f08947 */ /* 0x008fea000383ffff */
[----:B------:R-:W-:Y:S05]  /*b240*/  BRA `(.L_x_115) ;  /* 0xffffffc000d47947 */ /* 0x000fea000383ffff */
.L_x_126:
[----:B-1----:R1:W2:Y:S02]  /*b250*/  SYNCS.PHASECHK.TRANS64.TRYWAIT P0, [R3+URZ+0x120], R8 ;  /* 0x00012008030075a7 */ /* 0x0022a400080011ff */
[----:B--2---:R-:W-:Y:S05]  /*b260*/  @!P0 NANOSLEEP.SYNCS 0x989680 ;  /* 0x009896800000895d */ /* 0x004fea0003900000 */
[----:B------:R-:W2:Y:S02]  /*b270*/  @!P0 SYNCS.PHASECHK.TRANS64 P0, [R3+URZ+0x120], R8 ;  /* 0x00012008030085a7 */ /* 0x000ea400080010ff */
[----:B--2---:R-:W-:Y:S05]  /*b280*/  @!P0 BRA `(.L_x_126) ;  /* 0xfffffffc00f08947 */ /* 0x004fea000383ffff */
[----:B------:R-:W-:Y:S05]  /*b290*/  BRA `(.L_x_125) ;  /* 0xffffffd800647947 */ /* 0x000fea000383ffff */
        .weak           $__internal_0_$__cuda_sm10x_tcgen05_guardrail_trap_col_being_dealloced_not_returned_by_alloc
        .type           $__internal_0_$__cuda_sm10x_tcgen05_guardrail_trap_col_being_dealloced_not_returned_by_alloc,@function
        .size           $__internal_0_$__cuda_sm10x_tcgen05_guardrail_trap_col_being_dealloced_not_returned_by_alloc,($__internal_1_$__cuda_sm10x_tcgen05_guardrail_trap_phase_invalid_during_alloc - $__internal_0_$__cuda_sm10x_tcgen05_guardrail_trap_col_being_dealloced_not_returned_by_alloc)
$__internal_0_$__cuda_sm10x_tcgen05_guardrail_trap_col_being_dealloced_not_returned_by_alloc:
[----:B------:R-:W-:Y:S05]  /*b2a0*/  BPT.TRAP 0x1 ;  /* 0x000000040000795c */ /* 0x000fea0000300000 */
[----:B------:R-:W-:-:S04]  /*b2b0*/  HFMA2 R3, -RZ, RZ, 0, 0 ;  /* 0x00000000ff037431 */ /* 0x000fc800000001ff */
[----:B------:R-:W-:Y:S05]  /*b2c0*/  RET.REL.NODEC R2 `(_ZN7cutlass13device_kernelINS_4gemm6kernel13GemmUniversalIN4cute5tupleIJiiiiEEENS1_10collective13CollectiveMmaINS1_35MainloopSm100TmaUmmaWarpSpecializedILi18ELi2ELi2ENS5_IJNS4_1CILi1EEESB_SB_EEEEENS5_IJNSA_ILi128EEENSA_ILi192EEENSA_ILi32EEEEEEaNS5_IJlSB_lEEEaSI_NS4_8TiledMMAINS4_8MMA_AtomIJNS4_15SM100_MMA_S8_SSIaaiLi128ELi192ELNS4_4UMMA5MajorE0ELSN_0ELNSM_8SaturateE0EEEEEENS4_6LayoutISC_NS5_IJNSA_ILi0EEESS_SS_EEEEENS5_IJNS4_10UnderscoreESV_SV_EEEEENS4_13SM90_TMA_LOADENS4_14ComposedLayoutINS4_7SwizzleILi1ELi4ELi3EEENS4_18smem_ptr_flag_bitsILi8EEENSR_INS5_IJNSA_ILi8EEESG_EEENS5_IJSG_SB_EEEEEEEvNS4_8identityESY_S18_vS19_EENS_8epilogue10collective18CollectiveEpilogueINS1B_23Sm100TmaWarpSpecializedILi3ELi2ELi64ELb0ELb0EEEJSH_NS5_IJNSR_ISE_SB_EENSR_INSA_ILi64EEESB_EEEEEaSI_aSI_NS1B_6fusion15FusionCallbacksIS1F_NS1K_17LinearCombinationIaiaiLNS_15FloatRoundStyleE2EEESH_S1J_JEEENS4_5SM1004TMEM4LOAD26SM100_TMEM_LOAD_32dp32b64xESY_NSZ_INS10_ILi2ELi4ELi3EEES13_NSR_INS5_IJS14_S1H_EEENS5_IJS1H_SB_EEEEEEENS4_39AutoVectorizingCopyWithAssumedAlignmentILi128EEENS4_14SM90_TMA_STOREES1Y_S20_S20_EEEvvEEEEvNT_6ParamsE) ;  /* 0xffffff4c024c7950 */ /* 0x000fea0003c3ffff */
        .weak           $__internal_1_$__cuda_sm10x_tcgen05_guardrail_trap_phase_invalid_during_alloc
        .type           $__internal_1_$__cuda_sm10x_tcgen05_guardrail_trap_phase_invalid_during_alloc,@function
        .size           $__internal_1_$__cuda_sm10x_tcgen05_guardrail_trap_phase_invalid_during_alloc,($__internal_2_$__cuda_sm10x_tcgen05_guardrail_trap_unallocated_columns_being_dealloced - $__internal_1_$__cuda_sm10x_tcgen05_guardrail_trap_phase_invalid_during_alloc)
$__internal_1_$__cuda_sm10x_tcgen05_guardrail_trap_phase_invalid_during_alloc:
[----:B------:R-:W-:Y:S05]  /*b2d0*/  BPT.TRAP 0x1 ;  /* 0x000000040000795c */ /* 0x000fea0000300000 */
[----:B------:R-:W-:-:S04]  /*b2e0*/  MOV R3, 0x0 ;  /* 0x0000000000037802 */ /* 0x000fc80000000f00 */
[----:B------:R-:W-:Y:S05]  /*b2f0*/  RET.REL.NODEC R2 `(_ZN7cutlass13device_kernelINS_4gemm6kernel13GemmUniversalIN4cute5tupleIJiiiiEEENS1_10collective13CollectiveMmaINS1_35MainloopSm100TmaUmmaWarpSpecializedILi18ELi2ELi2ENS5_IJNS4_1CILi1EEESB_SB_EEEEENS5_IJNSA_ILi128EEENSA_ILi192EEENSA_ILi32EEEEEEaNS5_IJlSB_lEEEaSI_NS4_8TiledMMAINS4_8MMA_AtomIJNS4_15SM100_MMA_S8_SSIaaiLi128ELi192ELNS4_4UMMA5MajorE0ELSN_0ELNSM_8SaturateE0EEEEEENS4_6LayoutISC_NS5_IJNSA_ILi0EEESS_SS_EEEEENS5_IJNS4_10UnderscoreESV_SV_EEEEENS4_13SM90_TMA_LOADENS4_14ComposedLayoutINS4_7SwizzleILi1ELi4ELi3EEENS4_18smem_ptr_flag_bitsILi8EEENSR_INS5_IJNSA_ILi8EEESG_EEENS5_IJSG_SB_EEEEEEEvNS4_8identityESY_S18_vS19_EENS_8epilogue10collective18CollectiveEpilogueINS1B_23Sm100TmaWarpSpecializedILi3ELi2ELi64ELb0ELb0EEEJSH_NS5_IJNSR_ISE_SB_EENSR_INSA_ILi64EEESB_EEEEEaSI_aSI_NS1B_6fusion15FusionCallbacksIS1F_NS1K_17LinearCombinationIaiaiLNS_15FloatRoundStyleE2EEESH_S1J_JEEENS4_5SM1004TMEM4LOAD26SM100_TMEM_LOAD_32dp32b64xESY_NSZ_INS10_ILi2ELi4ELi3EEES13_NSR_INS5_IJS14_S1H_EEENS5_IJS1H_SB_EEEEEEENS4_39AutoVectorizingCopyWithAssumedAlignmentILi128EEENS4_14SM90_TMA_STOREES1Y_S20_S20_EEEvvEEEEvNT_6ParamsE) ;  /* 0xffffff4c02407950 */ /* 0x000fea0003c3ffff */
        .weak           $__internal_2_$__cuda_sm10x_tcgen05_guardrail_trap_unallocated_columns_being_dealloced
        .type           $__internal_2_$__cuda_sm10x_tcgen05_guardrail_trap_unallocated_columns_being_dealloced,@function
        .size           $__internal_2_$__cuda_sm10x_tcgen05_guardrail_trap_unallocated_columns_being_dealloced,(.L_x_198 - $__internal_2_$__cuda_sm10x_tcgen05_guardrail_trap_unallocated_columns_being_dealloced)
$__internal_2_$__cuda_sm10x_tcgen05_guardrail_trap_unallocated_columns_being_dealloced:
[----:B------:R-:W-:Y:S05]  /*b300*/  BPT.TRAP 0x1 ;  /* 0x000000040000795c */ /* 0x000fea0000300000 */
[----:B------:R-:W-:-:S04]  /*b310*/  HFMA2 R3, -RZ, RZ, 0, 0 ;  /* 0x00000000ff037431 */ /* 0x000fc800000001ff */
[----:B------:R-:W-:Y:S05]  /*b320*/  RET.REL.NODEC R2 `(_ZN7cutlass13device_kernelINS_4gemm6kernel13GemmUniversalIN4cute5tupleIJiiiiEEENS1_10collective13CollectiveMmaINS1_35MainloopSm100TmaUmmaWarpSpecializedILi18ELi2ELi2ENS5_IJNS4_1CILi1EEESB_SB_EEEEENS5_IJNSA_ILi128EEENSA_ILi192EEENSA_ILi32EEEEEEaNS5_IJlSB_lEEEaSI_NS4_8TiledMMAINS4_8MMA_AtomIJNS4_15SM100_MMA_S8_SSIaaiLi128ELi192ELNS4_4UMMA5MajorE0ELSN_0ELNSM_8SaturateE0EEEEEENS4_6LayoutISC_NS5_IJNSA_ILi0EEESS_SS_EEEEENS5_IJNS4_10UnderscoreESV_SV_EEEEENS4_13SM90_TMA_LOADENS4_14ComposedLayoutINS4_7SwizzleILi1ELi4ELi3EEENS4_18smem_ptr_flag_bitsILi8EEENSR_INS5_IJNSA_ILi8EEESG_EEENS5_IJSG_SB_EEEEEEEvNS4_8identityESY_S18_vS19_EENS_8epilogue10collective18CollectiveEpilogueINS1B_23Sm100TmaWarpSpecializedILi3ELi2ELi64ELb0ELb0EEEJSH_NS5_IJNSR_ISE_SB_EENSR_INSA_ILi64EEESB_EEEEEaSI_aSI_NS1B_6fusion15FusionCallbacksIS1F_NS1K_17LinearCombinationIaiaiLNS_15FloatRoundStyleE2EEESH_S1J_JEEENS4_5SM1004TMEM4LOAD26SM100_TMEM_LOAD_32dp32b64xESY_NSZ_INS10_ILi2ELi4ELi3EEES13_NSR_INS5_IJS14_S1H_EEENS5_IJS1H_SB_EEEEEEENS4_39AutoVectorizingCopyWithAssumedAlignmentILi128EEENS4_14SM90_TMA_STOREES1Y_S20_S20_EEEvvEEEEvNT_6ParamsE) ;  /* 0xffffff4c02347950 */ /* 0x000fea0003c3ffff */
.L_x_197:
[----:B------:R-:W-:-:S00]  /*b330*/  BRA `(.L_x_197) ;  /* 0xfffffffc00fc7947 */ /* 0x000fc0000383ffff */
[----:B------:R-:W-:-:S00]  /*b340*/  NOP ;  /* 0x0000000000007918 */ /* 0x000fc00000000000 */
        /* <DEDUP_REMOVED lines=11> */
.L_x_198:


//--------------------- .nv.global.init           --------------------------
	.section	.nv.global.init,"aw",@progbits
.nv.global.init:
	.type		$str$27,@object
	.size		$str$27,($str$28 - $str$27)
$str$27:
        /*0000*/ 	.byte	0x28, 0x61, 0x64, 0x64, 0x72, 0x65, 0x73, 0x73, 0x20, 0x26, 0x20, 0x6d, 0x61, 0x73, 0x6b, 0x29
        /*0010*/ 	.byte	0x20, 0x3d, 0x3d, 0x20, 0x30, 0x00
	.type		$str$28,@object
	.size		$str$28,($str$26 - $str$28)
$str$28:
        /*0016*/ 	.byte	0x2f, 0x74, 0x6d, 0x70, 0x2f, 0x63, 0x75, 0x74, 0x6c, 0x61, 0x73, 0x73, 0x5f, 0x73, 0x77, 0x65
        /*0026*/ 	.byte	0x65, 0x70, 0x5f, 0x73, 0x72, 0x63, 0x2f, 0x69, 0x6e, 0x63, 0x6c, 0x75, 0x64, 0x65, 0x2f, 0x63
        /*0036*/ 	.byte	0x75, 0x74, 0x65, 0x2f, 0x70, 0x6f, 0x69, 0x6e, 0x74, 0x65, 0x72, 0x5f, 0x66, 0x6c, 0x61, 0x67
        /*0046*/ 	.byte	0x67, 0x65, 0x64, 0x2e, 0x68, 0x70, 0x70, 0x00
	.type		$str$26,@object
	.size		$str$26,($str$25 - $str$26)
$str$26:
        /*004e*/ 	.byte	0x2f, 0x74, 0x6d, 0x70, 0x2f, 0x63, 0x75, 0x74, 0x6c, 0x61, 0x73, 0x73, 0x5f, 0x73, 0x77, 0x65
        /*005e*/ 	.byte	0x65, 0x70, 0x5f, 0x73, 0x72, 0x63, 0x2f, 0x69, 0x6e, 0x63, 0x6c, 0x75, 0x64, 0x65, 0x2f, 0x63
        /*006e*/ 	.byte	0x75, 0x74, 0x65, 0x2f, 0x61, 0x74, 0x6f, 0x6d, 0x2f, 0x63, 0x6f, 0x70, 0x79, 0x5f, 0x74, 0x72
        /*007e*/ 	.byte	0x61, 0x69, 0x74, 0x73, 0x5f, 0x73, 0x6d, 0x31, 0x30, 0x30, 0x2e, 0x68, 0x70, 0x70, 0x00
	.type		$str$25,@object
	.size		$str$25,(__unnamed_1 - $str$25)
$str$25:
        /*008d*/ 	.byte	0x28, 0x28, 0x75, 0x69, 0x6e, 0x74, 0x33, 0x32, 0x5f, 0x74, 0x28, 0x74, 0x68, 0x72, 0x65, 0x61
        /*009d*/ 	.byte	0x64, 0x49, 0x64, 0x78, 0x2e, 0x78, 0x29, 0x20, 0x2f, 0x20, 0x33, 0x32, 0x29, 0x20, 0x25, 0x20
        /*00ad*/ 	.byte	0x34, 0x29, 0x20, 0x3d, 0x3d, 0x20, 0x28, 0x28, 0x28, 0x74, 0x6d, 0x65, 0x6d, 0x5f, 0x61, 0x64
        /*00bd*/ 	.byte	0x64, 0x72, 0x20, 0x3e, 0x3e, 0x20, 0x31, 0x36, 0x29, 0x20, 0x2f, 0x20, 0x33, 0x32, 0x29, 0x20
        /*00cd*/ 	.byte	0x25, 0x20, 0x34, 0x29, 0x00
	.type		__unnamed_1,@object
	.size		__unnamed_1,(__unnamed_2 - __unnamed_1)
__unnamed_1:
        /*00d2*/ 	.byte	0x61, 0x75, 0x74, 0x6f, 0x20, 0x63, 0x75, 0x74, 0x65, 0x3a, 0x3a, 0x61, 0x73, 0x5f, 0x70, 0x6f
        /* <DEDUP_REMOVED lines=24> */
        /*0262*/ 	.byte	0x5d, 0x00
	.type		__unnamed_2,@object
	.size		__unnamed_2,(__unnamed_3 - __unnamed_2)
__unnamed_2:
        /* <DEDUP_REMOVED lines=26> */
	.type		__unnamed_3,@object
	.size		__unnamed_3,(.L_3 - __unnamed_3)
__unnamed_3:
        /* <DEDUP_REMOVED lines=42> */
        /*0696*/ 	.byte	0x43, 0x3c, 0x30, 0x3e, 0x3e, 0x3e, 0x3e, 0x5d, 0x00
.L_3:


//--------------------- .nv.shared._ZN7cutlass13device_kernelINS_4gemm6kernel13GemmUniversalIN4cute5tupleIJiiiiEEENS1_10collective13CollectiveMmaINS1_35MainloopSm100TmaUmmaWarpSpecializedILi18ELi2ELi2ENS5_IJNS4_1CILi1EEESB_SB_EEEEENS5_IJNSA_ILi128EEENSA_ILi192EEENSA_ILi32EEEEEEaNS5_IJlSB_lEEEaSI_NS4_8TiledMMAINS4_8MMA_AtomIJNS4_15SM100_MMA_S8_SSIaaiLi128ELi192ELNS4_4UMMA5MajorE0ELSN_0ELNSM_8SaturateE0EEEEEENS4_6LayoutISC_NS5_IJNSA_ILi0EEESS_SS_EEEEENS5_IJNS4_10UnderscoreESV_SV_EEEEENS4_13SM90_TMA_LOADENS4_14ComposedLayoutINS4_7SwizzleILi1ELi4ELi3EEENS4_18smem_ptr_flag_bitsILi8EEENSR_INS5_IJNSA_ILi8EEESG_EEENS5_IJSG_SB_EEEEEEEvNS4_8identityESY_S18_vS19_EENS_8epilogue10collective18CollectiveEpilogueINS1B_23Sm100TmaWarpSpecializedILi3ELi2ELi64ELb0ELb0EEEJSH_NS5_IJNSR_ISE_SB_EENSR_INSA_ILi64EEESB_EEEEEaSI_aSI_NS1B_6fusion15FusionCallbacksIS1F_NS1K_17LinearCombinationIaiaiLNS_15FloatRoundStyleE2EEESH_S1J_JEEENS4_5SM1004TMEM4LOAD26SM100_TMEM_LOAD_32dp32b64xESY_NSZ_INS10_ILi2ELi4ELi3EEES13_NSR_INS5_IJS14_S1H_EEENS5_IJS1H_SB_EEEEEEENS4_39AutoVectorizingCopyWithAssumedAlignmentILi128EEENS4_14SM90_TMA_STOREES1Y_S20_S20_EEEvvEEEEvNT_6ParamsE --------------------------
	.section	.nv.shared._ZN7cutlass13device_kernelINS_4gemm6kernel13GemmUniversalIN4cute5tupleIJiiiiEEENS1_10collective13CollectiveMmaINS1_35MainloopSm100TmaUmmaWarpSpecializedILi18ELi2ELi2ENS5_IJNS4_1CILi1EEESB_SB_EEEEENS5_IJNSA_ILi128EEENSA_ILi192EEENSA_ILi32EEEEEEaNS5_IJlSB_lEEEaSI_NS4_8TiledMMAINS4_8MMA_AtomIJNS4_15SM100_MMA_S8_SSIaaiLi128ELi192ELNS4_4UMMA5MajorE0ELSN_0ELNSM_8SaturateE0EEEEEENS4_6LayoutISC_NS5_IJNSA_ILi0EEESS_SS_EEEEENS5_IJNS4_10UnderscoreESV_SV_EEEEENS4_13SM90_TMA_LOADENS4_14ComposedLayoutINS4_7SwizzleILi1ELi4ELi3EEENS4_18smem_ptr_flag_bitsILi8EEENSR_INS5_IJNSA_ILi8EEESG_EEENS5_IJSG_SB_EEEEEEEvNS4_8identityESY_S18_vS19_EENS_8epilogue10collective18CollectiveEpilogueINS1B_23Sm100TmaWarpSpecializedILi3ELi2ELi64ELb0ELb0EEEJSH_NS5_IJNSR_ISE_SB_EENSR_INSA_ILi64EEESB_EEEEEaSI_aSI_NS1B_6fusion15FusionCallbacksIS1F_NS1K_17LinearCombinationIaiaiLNS_15FloatRoundStyleE2EEESH_S1J_JEEENS4_5SM1004TMEM4LOAD26SM100_TMEM_LOAD_32dp32b64xESY_NSZ_INS10_ILi2ELi4ELi3EEES13_NSR_INS5_IJS14_S1H_EEENS5_IJS1H_SB_EEEEEEENS4_39AutoVectorizingCopyWithAssumedAlignmentILi128EEENS4_14SM90_TMA_STOREES1Y_S20_S20_EEEvvEEEEvNT_6ParamsE,"aw",@nobits
	.sectionflags	@""
	.align	16
	.zero		1024


//--------------------- .nv.shared.reserved.0     --------------------------
	.section	.nv.shared.reserved.0,"aw",@nobits
	.weak		__nv_reservedSMEM_offset_0_alias
	.size		__nv_reservedSMEM_offset_0_alias, 0, 64
	.other		__nv_reservedSMEM_offset_0_alias,@"STO_CUDA_RESERVED_SHARED STV_DEFAULT"
__nv_reservedSMEM_offset_0_alias:
	.zero		0
.nv.shared.reserved.0:
	.zero		64
	.weak		__nv_reservedSMEM_tcgen05_partition
	.type		__nv_reservedSMEM_tcgen05_partition,@object
	.size		__nv_reservedSMEM_tcgen05_partition,(.L_0 - __nv_reservedSMEM_tcgen05_partition)
__nv_reservedSMEM_tcgen05_partition:
	.zero		32
.L_0:


//--------------------- .nv.global                --------------------------
	.section	.nv.global,"aw",@nobits
.nv.global:
	.type		_ZN40_INTERNAL_dc7039b7_4_k_cu_b50d91e6_246384cute1_E,@object
	.size		_ZN40_INTERNAL_dc7039b7_4_k_cu_b50d91e6_246384cute1_E,(_ZN40_INTERNAL_dc7039b7_4_k_cu_b50d91e6_246384cuda3std3__45__cpo6cbeginE - _ZN40_INTERNAL_dc7039b7_4_k_cu_b50d91e6_246384cute1_E)
_ZN40_INTERNAL_dc7039b7_4_k_cu_b50d91e6_246384cute1_E:
	.zero		1
	.type		_ZN40_INTERNAL_dc7039b7_4_k_cu_b50d91e6_246384cuda3std3__45__cpo6cbeginE,@object
	.size		_ZN40_INTERNAL_dc7039b7_4_k_cu_b50d91e6_246384cuda3std3__45__cpo6cbeginE,(_ZN40_INTERNAL_dc7039b7_4_k_cu_b50d91e6_246384cuda3std3__48in_placeE - _ZN40_INTERNAL_dc7039b7_4_k_cu_b50d91e6_246384cuda3std3__45__cpo6cbeginE)
_ZN40_INTERNAL_dc7039b7_4_k_cu_b50d91e6_246384cuda3std3__45__cpo6cbeginE:
	.zero		1
	.type		_ZN40_INTERNAL_dc7039b7_4_k_cu_b50d91e6_246384cuda3std3__48in_placeE,@object
	.size		_ZN40_INTERNAL_dc7039b7_4_k_cu_b50d91e6_246384cuda3std3__48in_placeE,(_ZN40_INTERNAL_dc7039b7_4_k_cu_b50d91e6_246384cuda3std6ranges3__45__cpo9iter_moveE - _ZN40_INTERNAL_dc7039b7_4_k_cu_b50d91e6_246384cuda3std3__48in_placeE)
_ZN40_INTERNAL_dc7039b7_4_k_cu_b50d91e6_246384cuda3std3__48in_placeE:
	.zero		1
	.type		_ZN40_INTERNAL_dc7039b7_4_k_cu_b50d91e6_246384cuda3std6ranges3__45__cpo9iter_moveE,@object
	.size		_ZN40_INTERNAL_dc7039b7_4_k_cu_b50d91e6_246384cuda3std6ranges3__45__cpo9iter_moveE,(_ZN40_INTERNAL_dc7039b7_4_k_cu_b50d91e6_246384cuda3std3__45__cpo5beginE - _ZN40_INTERNAL_dc7039b7_4_k_cu_b50d91e6_246384cuda3std6ranges3__45__cpo9iter_moveE)
_ZN40_INTERNAL_dc7039b7_4_k_cu_b50d91e6_246384cuda3std6ranges3__45__cpo9iter_moveE:
	.zero		1
	.type		_ZN40_INTERNAL_dc7039b7_4_k_cu_b50d91e6_246384cuda3std3__45__cpo5beginE,@object
	.size		_ZN40_INTERNAL_dc7039b7_4_k_cu_b50d91e6_246384cuda3std3__45__cpo5beginE,(_ZN40_INTERNAL_dc7039b7_4_k_cu_b50d91e6_246384cuda3std3__442_GLOBAL__N__dc7039b7_4_k_cu_b50d91e6_246386ignoreE - _ZN40_INTERNAL_dc7039b7_4_k_cu_b50d91e6_246384cuda3std3__45__cpo5beginE)
_ZN40_INTERNAL_dc7039b7_4_k_cu_b50d91e6_246384cuda3std3__45__cpo5beginE:
	.zero		1
	.type		_ZN40_INTERNAL_dc7039b7_4_k_cu_b50d91e6_246384cuda3std3__442_GLOBAL__N__dc7039b7_4_k_cu_b50d91e6_246386ignoreE,@object
	.size		_ZN40_INTERNAL_dc7039b7_4_k_cu_b50d91e6_246384cuda3std3__442_GLOBAL__N__dc7039b7_4_k_cu_b50d91e6_246386ignoreE,(_ZN40_INTERNAL_dc7039b7_4_k_cu_b50d91e6_246384cute7productE - _ZN40_INTERNAL_dc7039b7_4_k_cu_b50d91e6_246384cuda3std3__442_GLOBAL__N__dc7039b7_4_k_cu_b50d91e6_246386ignoreE)
_ZN40_INTERNAL_dc7039b7_4_k_cu_b50d91e6_246384cuda3std3__442_GLOBAL__N__dc7039b7_4_k_cu_b50d91e6_246386ignoreE:
	.zero		1
	.type		_ZN40_INTERNAL_dc7039b7_4_k_cu_b50d91e6_246384cute7productE,@object
	.size		_ZN40_INTERNAL_dc7039b7_4_k_cu_b50d91e6_246384cute7productE,(_ZN40_INTERNAL_dc7039b7_4_k_cu_b50d91e6_246384cuda3std3__45__cpo3endE - _ZN40_INTERNAL_dc7039b7_4_k_cu_b50d91e6_246384cute7productE)
_ZN40_INTERNAL_dc7039b7_4_k_cu_b50d91e6_246384cute7productE:
	.zero		1
	.type		_ZN40_INTERNAL_dc7039b7_4_k_cu_b50d91e6_246384cuda3std3__45__cpo3endE,@object
	.size		_ZN40_INTERNAL_dc7039b7_4_k_cu_b50d91e6_246384cuda3std3__45__cpo3endE,(_ZN40_INTERNAL_dc7039b7_4_k_cu_b50d91e6_246384cuda3std3__419piecewise_constructE - _ZN40_INTERNAL_dc7039b7_4_k_cu_b50d91e6_246384cuda3std3__45__cpo3endE)
_ZN40_INTERNAL_dc7039b7_4_k_cu_b50d91e6_246384cuda3std3__45__cpo3endE:
	.zero		1
	.type		_ZN40_INTERNAL_dc7039b7_4_k_cu_b50d91e6_246384cuda3std3__419piecewise_constructE,@object
	.size		_ZN40_INTERNAL_dc7039b7_4_k_cu_b50d91e6_246384cuda3std3__419piecewise_constructE,(_ZN40_INTERNAL_dc7039b7_4_k_cu_b50d91e6_246384cuda3std3__45__cpo4cendE - _ZN40_INTERNAL_dc7039b7_4_k_cu_b50d91e6_246384cuda3std3__419piecewise_constructE)
_ZN40_INTERNAL_dc7039b7_4_k_cu_b50d91e6_246384cuda3std3__419piecewise_constructE:
	.zero		1
	.type		_ZN40_INTERNAL_dc7039b7_4_k_cu_b50d91e6_246384cuda3std3__45__cpo4cendE,@object
	.size		_ZN40_INTERNAL_dc7039b7_4_k_cu_b50d91e6_246384cuda3std3__45__cpo4cendE,(_ZN40_INTERNAL_dc7039b7_4_k_cu_b50d91e6_246384cuda3std6ranges3__45__cpo4swapE - _ZN40_INTERNAL_dc7039b7_4_k_cu_b50d91e6_246384cuda3std3__45__cpo4cendE)
_ZN40_INTERNAL_dc7039b7_4_k_cu_b50d91e6_246384cuda3std3__45__cpo4cendE:
	.zero		1
	.type		_ZN40_INTERNAL_dc7039b7_4_k_cu_b50d91e6_246384cuda3std6ranges3__45__cpo4swapE,@object
	.size		_ZN40_INTERNAL_dc7039b7_4_k_cu_b50d91e6_246384cuda3std6ranges3__45__cpo4swapE,(.L_11 - _ZN40_INTERNAL_dc7039b7_4_k_cu_b50d91e6_246384cuda3std6ranges3__45__cpo4swapE)
_ZN40_INTERNAL_dc7039b7_4_k_cu_b50d91e6_246384cuda3std6ranges3__45__cpo4swapE:
	.zero		1
.L_11:


//--------------------- .nv.constant0._ZN7cutlass13device_kernelINS_4gemm6kernel13GemmUniversalIN4cute5tupleIJiiiiEEENS1_10collective13CollectiveMmaINS1_35MainloopSm100TmaUmmaWarpSpecializedILi18ELi2ELi2ENS5_IJNS4_1CILi1EEESB_SB_EEEEENS5_IJNSA_ILi128EEENSA_ILi192EEENSA_ILi32EEEEEEaNS5_IJlSB_lEEEaSI_NS4_8TiledMMAINS4_8MMA_AtomIJNS4_15SM100_MMA_S8_SSIaaiLi128ELi192ELNS4_4UMMA5MajorE0ELSN_0ELNSM_8SaturateE0EEEEEENS4_6LayoutISC_NS5_IJNSA_ILi0EEESS_SS_EEEEENS5_IJNS4_10UnderscoreESV_SV_EEEEENS4_13SM90_TMA_LOADENS4_14ComposedLayoutINS4_7SwizzleILi1ELi4ELi3EEENS4_18smem_ptr_flag_bitsILi8EEENSR_INS5_IJNSA_ILi8EEESG_EEENS5_IJSG_SB_EEEEEEEvNS4_8identityESY_S18_vS19_EENS_8epilogue10collective18CollectiveEpilogueINS1B_23Sm100TmaWarpSpecializedILi3ELi2ELi64ELb0ELb0EEEJSH_NS5_IJNSR_ISE_SB_EENSR_INSA_ILi64EEESB_EEEEEaSI_aSI_NS1B_6fusion15FusionCallbacksIS1F_NS1K_17LinearCombinationIaiaiLNS_15FloatRoundStyleE2EEESH_S1J_JEEENS4_5SM1004TMEM4LOAD26SM100_TMEM_LOAD_32dp32b64xESY_NSZ_INS10_ILi2ELi4ELi3EEES13_NSR_INS5_IJS14_S1H_EEENS5_IJS1H_SB_EEEEEEENS4_39AutoVectorizingCopyWithAssumedAlignmentILi128EEENS4_14SM90_TMA_STOREES1Y_S20_S20_EEEvvEEEEvNT_6ParamsE --------------------------
	.section	.nv.constant0._ZN7cutlass13device_kernelINS_4gemm6kernel13GemmUniversalIN4cute5tupleIJiiiiEEENS1_10collective13CollectiveMmaINS1_35MainloopSm100TmaUmmaWarpSpecializedILi18ELi2ELi2ENS5_IJNS4_1CILi1EEESB_SB_EEEEENS5_IJNSA_ILi128EEENSA_ILi192EEENSA_ILi32EEEEEEaNS5_IJlSB_lEEEaSI_NS4_8TiledMMAINS4_8MMA_AtomIJNS4_15SM100_MMA_S8_SSIaaiLi128ELi192ELNS4_4UMMA5MajorE0ELSN_0ELNSM_8SaturateE0EEEEEENS4_6LayoutISC_NS5_IJNSA_ILi0EEESS_SS_EEEEENS5_IJNS4_10UnderscoreESV_SV_EEEEENS4_13SM90_TMA_LOADENS4_14ComposedLayoutINS4_7SwizzleILi1ELi4ELi3EEENS4_18smem_ptr_flag_bitsILi8EEENSR_INS5_IJNSA_ILi8EEESG_EEENS5_IJSG_SB_EEEEEEEvNS4_8identityESY_S18_vS19_EENS_8epilogue10collective18CollectiveEpilogueINS1B_23Sm100TmaWarpSpecializedILi3ELi2ELi64ELb0ELb0EEEJSH_NS5_IJNSR_ISE_SB_EENSR_INSA_ILi64EEESB_EEEEEaSI_aSI_NS1B_6fusion15FusionCallbacksIS1F_NS1K_17LinearCombinationIaiaiLNS_15FloatRoundStyleE2EEESH_S1J_JEEENS4_5SM1004TMEM4LOAD26SM100_TMEM_LOAD_32dp32b64xESY_NSZ_INS10_ILi2ELi4ELi3EEES13_NSR_INS5_IJS14_S1H_EEENS5_IJS1H_SB_EEEEEEENS4_39AutoVectorizingCopyWithAssumedAlignmentILi128EEENS4_14SM90_TMA_STOREES1Y_S20_S20_EEEvvEEEEvNT_6ParamsE,"a",@progbits
	.sectionflags	@""
	.align	4
.nv.constant0._ZN7cutlass13device_kernelINS_4gemm6kernel13GemmUniversalIN4cute5tupleIJiiiiEEENS1_10collective13CollectiveMmaINS1_35MainloopSm100TmaUmmaWarpSpecializedILi18ELi2ELi2ENS5_IJNS4_1CILi1EEESB_SB_EEEEENS5_IJNSA_ILi128EEENSA_ILi192EEENSA_ILi32EEEEEEaNS5_IJlSB_lEEEaSI_NS4_8TiledMMAINS4_8MMA_AtomIJNS4_15SM100_MMA_S8_SSIaaiLi128ELi192ELNS4_4UMMA5MajorE0ELSN_0ELNSM_8SaturateE0EEEEEENS4_6LayoutISC_NS5_IJNSA_ILi0EEESS_SS_EEEEENS5_IJNS4_10UnderscoreESV_SV_EEEEENS4_13SM90_TMA_LOADENS4_14ComposedLayoutINS4_7SwizzleILi1ELi4ELi3EEENS4_18smem_ptr_flag_bitsILi8EEENSR_INS5_IJNSA_ILi8EEESG_EEENS5_IJSG_SB_EEEEEEEvNS4_8identityESY_S18_vS19_EENS_8epilogue10collective18CollectiveEpilogueINS1B_23Sm100TmaWarpSpecializedILi3ELi2ELi64ELb0ELb0EEEJSH_NS5_IJNSR_ISE_SB_EENSR_INSA_ILi64EEESB_EEEEEaSI_aSI_NS1B_6fusion15FusionCallbacksIS1F_NS1K_17LinearCombinationIaiaiLNS_15FloatRoundStyleE2EEESH_S1J_JEEENS4_5SM1004TMEM4LOAD26SM100_TMEM_LOAD_32dp32b64xESY_NSZ_INS10_ILi2ELi4ELi3EEES13_NSR_INS5_IJS14_S1H_EEENS5_IJS1H_SB_EEEEEEENS4_39AutoVectorizingCopyWithAssumedAlignmentILi128EEENS4_14SM90_TMA_STOREES1Y_S20_S20_EEEvvEEEEvNT_6ParamsE:
	.zero		2944


//--------------------- SYMBOLS --------------------------

	.type		.nv.reservedSmem.offset0,@object
	.size		.nv.reservedSmem.offset0,0x4
	.type		.nv.reservedSmem.cap,@object
	.size		.nv.reservedSmem.cap,0x4
	.type		__assertfail,@function
